//
// Generated by NVIDIA NVVM Compiler
//
// Compiler Build ID: CL-36424714
// Cuda compilation tools, release 13.0, V13.0.88
// Based on NVVM 20.0.0
//

.version 9.0
.target sm_100
.address_size 64

	// .globl	_Z13cudaSmoothingP8PPMPixelS0_ii
// _ZZ13cudaSmoothingP8PPMPixelS0_iiE11shared_data has been demoted

.visible .entry _Z13cudaSmoothingP8PPMPixelS0_ii(
	.param .u64 .ptr .align 1 _Z13cudaSmoothingP8PPMPixelS0_ii_param_0,
	.param .u64 .ptr .align 1 _Z13cudaSmoothingP8PPMPixelS0_ii_param_1,
	.param .u32 _Z13cudaSmoothingP8PPMPixelS0_ii_param_2,
	.param .u32 _Z13cudaSmoothingP8PPMPixelS0_ii_param_3
)
{
	.reg .pred 	%p<60>;
	.reg .b16 	%rs<64>;
	.reg .b32 	%r<331>;
	.reg .b64 	%rd<37>;
	// demoted variable
	.shared .align 1 .b8 _ZZ13cudaSmoothingP8PPMPixelS0_iiE11shared_data[540];
	ld.param.u64 	%rd3, [_Z13cudaSmoothingP8PPMPixelS0_ii_param_0];
	ld.param.u64 	%rd2, [_Z13cudaSmoothingP8PPMPixelS0_ii_param_1];
	ld.param.u32 	%r161, [_Z13cudaSmoothingP8PPMPixelS0_ii_param_2];
	ld.param.u32 	%r162, [_Z13cudaSmoothingP8PPMPixelS0_ii_param_3];
	cvta.to.global.u64 	%rd1, %rd3;
	mov.u32 	%r1, %tid.x;
	mov.u32 	%r163, %ctaid.x;
	mov.u32 	%r164, %ntid.x;
	mad.lo.s32 	%r2, %r163, %r164, %r1;
	add.s32 	%r3, %r1, 2;
	mul.lo.s32 	%r4, %r162, %r161;
	setp.ge.s32 	%p1, %r2, %r4;
	@%p1 bra 	$L__BB0_92;
	mov.u32 	%r165, _ZZ13cudaSmoothingP8PPMPixelS0_iiE11shared_data;
	mad.lo.s32 	%r5, %r1, 3, %r165;
	shl.b32 	%r166, %r161, 1;
	sub.s32 	%r6, %r2, %r166;
	setp.lt.s32 	%p2, %r6, 0;
	setp.ge.s32 	%p3, %r6, %r4;
	or.pred  	%p4, %p2, %p3;
	@%p4 bra 	$L__BB0_3;
	mul.wide.u32 	%rd4, %r6, 3;
	add.s64 	%rd5, %rd1, %rd4;
	ld.global.u8 	%rs1, [%rd5];
	ld.global.u8 	%rs2, [%rd5+1];
	ld.global.u8 	%rs3, [%rd5+2];
	st.shared.u8 	[%r5+6], %rs1;
	st.shared.u8 	[%r5+7], %rs2;
	st.shared.u8 	[%r5+8], %rs3;
$L__BB0_3:
	setp.gt.u32 	%p5, %r1, 1;
	@%p5 bra 	$L__BB0_8;
	setp.lt.s32 	%p6, %r6, 2;
	@%p6 bra 	$L__BB0_6;
	add.s32 	%r167, %r6, -2;
	mul.wide.u32 	%rd6, %r167, 3;
	add.s64 	%rd7, %rd1, %rd6;
	ld.global.u8 	%rs4, [%rd7];
	ld.global.u8 	%rs5, [%rd7+1];
	ld.global.u8 	%rs6, [%rd7+2];
	st.shared.u8 	[%r5], %rs4;
	st.shared.u8 	[%r5+1], %rs5;
	st.shared.u8 	[%r5+2], %rs6;
$L__BB0_6:
	add.s32 	%r168, %r6, 32;
	setp.ge.s32 	%p7, %r168, %r4;
	@%p7 bra 	$L__BB0_8;
	mul.wide.s32 	%rd8, %r6, 3;
	add.s64 	%rd9, %rd1, %rd8;
	ld.global.u8 	%rs7, [%rd9+96];
	ld.global.u8 	%rs8, [%rd9+97];
	ld.global.u8 	%rs9, [%rd9+98];
	st.shared.u8 	[%r5+102], %rs7;
	st.shared.u8 	[%r5+103], %rs8;
	st.shared.u8 	[%r5+104], %rs9;
$L__BB0_8:
	sub.s32 	%r7, %r2, %r161;
	setp.lt.s32 	%p8, %r7, 0;
	setp.ge.s32 	%p9, %r7, %r4;
	or.pred  	%p10, %p8, %p9;
	@%p10 bra 	$L__BB0_10;
	mul.wide.u32 	%rd10, %r7, 3;
	add.s64 	%rd11, %rd1, %rd10;
	ld.global.u8 	%rs10, [%rd11];
	ld.global.u8 	%rs11, [%rd11+1];
	ld.global.u8 	%rs12, [%rd11+2];
	st.shared.u8 	[%r5+114], %rs10;
	st.shared.u8 	[%r5+115], %rs11;
	st.shared.u8 	[%r5+116], %rs12;
$L__BB0_10:
	setp.gt.u32 	%p11, %r1, 1;
	@%p11 bra 	$L__BB0_15;
	setp.lt.s32 	%p12, %r7, 2;
	@%p12 bra 	$L__BB0_13;
	add.s32 	%r169, %r7, -2;
	mul.wide.u32 	%rd12, %r169, 3;
	add.s64 	%rd13, %rd1, %rd12;
	ld.global.u8 	%rs13, [%rd13];
	ld.global.u8 	%rs14, [%rd13+1];
	ld.global.u8 	%rs15, [%rd13+2];
	st.shared.u8 	[%r5+108], %rs13;
	st.shared.u8 	[%r5+109], %rs14;
	st.shared.u8 	[%r5+110], %rs15;
$L__BB0_13:
	add.s32 	%r170, %r7, 32;
	setp.ge.s32 	%p13, %r170, %r4;
	@%p13 bra 	$L__BB0_15;
	mul.wide.s32 	%rd14, %r7, 3;
	add.s64 	%rd15, %rd1, %rd14;
	ld.global.u8 	%rs16, [%rd15+96];
	ld.global.u8 	%rs17, [%rd15+97];
	ld.global.u8 	%rs18, [%rd15+98];
	st.shared.u8 	[%r5+210], %rs16;
	st.shared.u8 	[%r5+211], %rs17;
	st.shared.u8 	[%r5+212], %rs18;
$L__BB0_15:
	setp.lt.s32 	%p14, %r2, 0;
	@%p14 bra 	$L__BB0_17;
	mul.wide.u32 	%rd16, %r2, 3;
	add.s64 	%rd17, %rd1, %rd16;
	ld.global.u8 	%rs19, [%rd17];
	ld.global.u8 	%rs20, [%rd17+1];
	ld.global.u8 	%rs21, [%rd17+2];
	st.shared.u8 	[%r5+222], %rs19;
	st.shared.u8 	[%r5+223], %rs20;
	st.shared.u8 	[%r5+224], %rs21;
$L__BB0_17:
	setp.gt.u32 	%p15, %r1, 1;
	@%p15 bra 	$L__BB0_22;
	setp.lt.s32 	%p16, %r2, 2;
	@%p16 bra 	$L__BB0_20;
	add.s32 	%r171, %r2, -2;
	mul.wide.u32 	%rd18, %r171, 3;
	add.s64 	%rd19, %rd1, %rd18;
	ld.global.u8 	%rs22, [%rd19];
	ld.global.u8 	%rs23, [%rd19+1];
	ld.global.u8 	%rs24, [%rd19+2];
	st.shared.u8 	[%r5+216], %rs22;
	st.shared.u8 	[%r5+217], %rs23;
	st.shared.u8 	[%r5+218], %rs24;
$L__BB0_20:
	add.s32 	%r172, %r2, 32;
	setp.ge.s32 	%p17, %r172, %r4;
	@%p17 bra 	$L__BB0_22;
	mul.wide.s32 	%rd20, %r2, 3;
	add.s64 	%rd21, %rd1, %rd20;
	ld.global.u8 	%rs25, [%rd21+96];
	ld.global.u8 	%rs26, [%rd21+97];
	ld.global.u8 	%rs27, [%rd21+98];
	st.shared.u8 	[%r5+318], %rs25;
	st.shared.u8 	[%r5+319], %rs26;
	st.shared.u8 	[%r5+320], %rs27;
$L__BB0_22:
	add.s32 	%r8, %r161, %r2;
	setp.lt.s32 	%p18, %r8, 0;
	setp.ge.s32 	%p19, %r8, %r4;
	or.pred  	%p20, %p18, %p19;
	@%p20 bra 	$L__BB0_24;
	mul.wide.u32 	%rd22, %r8, 3;
	add.s64 	%rd23, %rd1, %rd22;
	ld.global.u8 	%rs28, [%rd23];
	ld.global.u8 	%rs29, [%rd23+1];
	ld.global.u8 	%rs30, [%rd23+2];
	st.shared.u8 	[%r5+330], %rs28;
	st.shared.u8 	[%r5+331], %rs29;
	st.shared.u8 	[%r5+332], %rs30;
$L__BB0_24:
	setp.gt.u32 	%p21, %r1, 1;
	@%p21 bra 	$L__BB0_29;
	setp.lt.s32 	%p22, %r8, 2;
	@%p22 bra 	$L__BB0_27;
	add.s32 	%r173, %r8, -2;
	mul.wide.u32 	%rd24, %r173, 3;
	add.s64 	%rd25, %rd1, %rd24;
	ld.global.u8 	%rs31, [%rd25];
	ld.global.u8 	%rs32, [%rd25+1];
	ld.global.u8 	%rs33, [%rd25+2];
	st.shared.u8 	[%r5+324], %rs31;
	st.shared.u8 	[%r5+325], %rs32;
	st.shared.u8 	[%r5+326], %rs33;
$L__BB0_27:
	add.s32 	%r174, %r8, 32;
	setp.ge.s32 	%p23, %r174, %r4;
	@%p23 bra 	$L__BB0_29;
	mul.wide.s32 	%rd26, %r8, 3;
	add.s64 	%rd27, %rd1, %rd26;
	ld.global.u8 	%rs34, [%rd27+96];
	ld.global.u8 	%rs35, [%rd27+97];
	ld.global.u8 	%rs36, [%rd27+98];
	st.shared.u8 	[%r5+426], %rs34;
	st.shared.u8 	[%r5+427], %rs35;
	st.shared.u8 	[%r5+428], %rs36;
$L__BB0_29:
	add.s32 	%r9, %r8, %r161;
	setp.lt.s32 	%p24, %r9, 0;
	setp.ge.s32 	%p25, %r9, %r4;
	or.pred  	%p26, %p24, %p25;
	@%p26 bra 	$L__BB0_31;
	mul.wide.u32 	%rd28, %r9, 3;
	add.s64 	%rd29, %rd1, %rd28;
	ld.global.u8 	%rs37, [%rd29];
	ld.global.u8 	%rs38, [%rd29+1];
	ld.global.u8 	%rs39, [%rd29+2];
	st.shared.u8 	[%r5+438], %rs37;
	st.shared.u8 	[%r5+439], %rs38;
	st.shared.u8 	[%r5+440], %rs39;
$L__BB0_31:
	setp.gt.u32 	%p27, %r1, 1;
	@%p27 bra 	$L__BB0_36;
	setp.lt.s32 	%p28, %r9, 2;
	@%p28 bra 	$L__BB0_34;
	add.s32 	%r175, %r9, -2;
	mul.wide.u32 	%rd30, %r175, 3;
	add.s64 	%rd31, %rd1, %rd30;
	ld.global.u8 	%rs40, [%rd31];
	ld.global.u8 	%rs41, [%rd31+1];
	ld.global.u8 	%rs42, [%rd31+2];
	st.shared.u8 	[%r5+432], %rs40;
	st.shared.u8 	[%r5+433], %rs41;
	st.shared.u8 	[%r5+434], %rs42;
$L__BB0_34:
	add.s32 	%r176, %r9, 32;
	setp.ge.s32 	%p29, %r176, %r4;
	@%p29 bra 	$L__BB0_36;
	mul.wide.s32 	%rd32, %r9, 3;
	add.s64 	%rd33, %rd1, %rd32;
	ld.global.u8 	%rs43, [%rd33+96];
	ld.global.u8 	%rs44, [%rd33+97];
	ld.global.u8 	%rs45, [%rd33+98];
	st.shared.u8 	[%r5+534], %rs43;
	st.shared.u8 	[%r5+535], %rs44;
	st.shared.u8 	[%r5+536], %rs45;
$L__BB0_36:
	bar.sync 	0;
	add.s32 	%r10, %r1, -2;
	setp.gt.u32 	%p30, %r10, %r3;
	mov.b32 	%r283, 0;
	mov.u32 	%r284, %r283;
	mov.u32 	%r285, %r283;
	@%p30 bra 	$L__BB0_47;
	setp.gt.u32 	%p31, %r10, 33;
	mov.b32 	%r283, 0;
	@%p31 bra 	$L__BB0_39;
	ld.shared.u8 	%r283, [%r5+-6];
	ld.shared.u8 	%r284, [%r5+-4];
	ld.shared.u8 	%r285, [%r5+-5];
$L__BB0_39:
	add.s32 	%r179, %r1, -1;
	setp.gt.u32 	%p32, %r179, 33;
	@%p32 bra 	$L__BB0_41;
	ld.shared.u8 	%r180, [%r5+-3];
	add.s32 	%r283, %r283, %r180;
	ld.shared.u8 	%r181, [%r5+-1];
	add.s32 	%r284, %r284, %r181;
	ld.shared.u8 	%r182, [%r5+-2];
	add.s32 	%r285, %r285, %r182;
$L__BB0_41:
	setp.gt.u32 	%p33, %r1, 33;
	@%p33 bra 	$L__BB0_43;
	ld.shared.u8 	%r183, [%r5];
	add.s32 	%r283, %r283, %r183;
	ld.shared.u8 	%r184, [%r5+2];
	add.s32 	%r284, %r284, %r184;
	ld.shared.u8 	%r185, [%r5+1];
	add.s32 	%r285, %r285, %r185;
$L__BB0_43:
	setp.gt.u32 	%p34, %r1, 32;
	@%p34 bra 	$L__BB0_45;
	ld.shared.u8 	%r186, [%r5+3];
	add.s32 	%r283, %r283, %r186;
	ld.shared.u8 	%r187, [%r5+5];
	add.s32 	%r284, %r284, %r187;
	ld.shared.u8 	%r188, [%r5+4];
	add.s32 	%r285, %r285, %r188;
$L__BB0_45:
	setp.gt.u32 	%p35, %r1, 31;
	@%p35 bra 	$L__BB0_47;
	ld.shared.u8 	%r189, [%r5+6];
	add.s32 	%r283, %r283, %r189;
	ld.shared.u8 	%r190, [%r5+8];
	add.s32 	%r284, %r284, %r190;
	ld.shared.u8 	%r191, [%r5+7];
	add.s32 	%r285, %r285, %r191;
$L__BB0_47:
	setp.gt.u32 	%p36, %r10, %r3;
	@%p36 bra 	$L__BB0_58;
	setp.gt.u32 	%p37, %r10, 33;
	@%p37 bra 	$L__BB0_50;
	ld.shared.u8 	%r192, [%r5+102];
	add.s32 	%r283, %r283, %r192;
	ld.shared.u8 	%r193, [%r5+104];
	add.s32 	%r284, %r284, %r193;
	ld.shared.u8 	%r194, [%r5+103];
	add.s32 	%r285, %r285, %r194;
$L__BB0_50:
	add.s32 	%r195, %r1, -1;
	setp.gt.u32 	%p38, %r195, 33;
	@%p38 bra 	$L__BB0_52;
	ld.shared.u8 	%r196, [%r5+105];
	add.s32 	%r283, %r283, %r196;
	ld.shared.u8 	%r197, [%r5+107];
	add.s32 	%r284, %r284, %r197;
	ld.shared.u8 	%r198, [%r5+106];
	add.s32 	%r285, %r285, %r198;
$L__BB0_52:
	setp.gt.u32 	%p39, %r1, 33;
	@%p39 bra 	$L__BB0_54;
	ld.shared.u8 	%r199, [%r5+108];
	add.s32 	%r283, %r283, %r199;
	ld.shared.u8 	%r200, [%r5+110];
	add.s32 	%r284, %r284, %r200;
	ld.shared.u8 	%r201, [%r5+109];
	add.s32 	%r285, %r285, %r201;
$L__BB0_54:
	setp.gt.u32 	%p40, %r1, 32;
	@%p40 bra 	$L__BB0_56;
	ld.shared.u8 	%r202, [%r5+111];
	add.s32 	%r283, %r283, %r202;
	ld.shared.u8 	%r203, [%r5+113];
	add.s32 	%r284, %r284, %r203;
	ld.shared.u8 	%r204, [%r5+112];
	add.s32 	%r285, %r285, %r204;
$L__BB0_56:
	setp.gt.u32 	%p41, %r1, 31;
	@%p41 bra 	$L__BB0_58;
	ld.shared.u8 	%r205, [%r5+114];
	add.s32 	%r283, %r283, %r205;
	ld.shared.u8 	%r206, [%r5+116];
	add.s32 	%r284, %r284, %r206;
	ld.shared.u8 	%r207, [%r5+115];
	add.s32 	%r285, %r285, %r207;
$L__BB0_58:
	setp.gt.u32 	%p42, %r10, %r3;
	@%p42 bra 	$L__BB0_69;
	setp.gt.u32 	%p43, %r10, 33;
	@%p43 bra 	$L__BB0_61;
	ld.shared.u8 	%r208, [%r5+210];
	add.s32 	%r283, %r283, %r208;
	ld.shared.u8 	%r209, [%r5+212];
	add.s32 	%r284, %r284, %r209;
	ld.shared.u8 	%r210, [%r5+211];
	add.s32 	%r285, %r285, %r210;
$L__BB0_61:
	add.s32 	%r211, %r1, -1;
	setp.gt.u32 	%p44, %r211, 33;
	@%p44 bra 	$L__BB0_63;
	ld.shared.u8 	%r212, [%r5+213];
	add.s32 	%r283, %r283, %r212;
	ld.shared.u8 	%r213, [%r5+215];
	add.s32 	%r284, %r284, %r213;
	ld.shared.u8 	%r214, [%r5+214];
	add.s32 	%r285, %r285, %r214;
$L__BB0_63:
	setp.gt.u32 	%p45, %r1, 33;
	@%p45 bra 	$L__BB0_65;
	ld.shared.u8 	%r215, [%r5+216];
	add.s32 	%r283, %r283, %r215;
	ld.shared.u8 	%r216, [%r5+218];
	add.s32 	%r284, %r284, %r216;
	ld.shared.u8 	%r217, [%r5+217];
	add.s32 	%r285, %r285, %r217;
$L__BB0_65:
	setp.gt.u32 	%p46, %r1, 32;
	@%p46 bra 	$L__BB0_67;
	ld.shared.u8 	%r218, [%r5+219];
	add.s32 	%r283, %r283, %r218;
	ld.shared.u8 	%r219, [%r5+221];
	add.s32 	%r284, %r284, %r219;
	ld.shared.u8 	%r220, [%r5+220];
	add.s32 	%r285, %r285, %r220;
$L__BB0_67:
	setp.gt.u32 	%p47, %r1, 31;
	@%p47 bra 	$L__BB0_69;
	ld.shared.u8 	%r221, [%r5+222];
	add.s32 	%r283, %r283, %r221;
	ld.shared.u8 	%r222, [%r5+224];
	add.s32 	%r284, %r284, %r222;
	ld.shared.u8 	%r223, [%r5+223];
	add.s32 	%r285, %r285, %r223;
$L__BB0_69:
	setp.gt.u32 	%p48, %r10, %r3;
	@%p48 bra 	$L__BB0_80;
	setp.gt.u32 	%p49, %r10, 33;
	@%p49 bra 	$L__BB0_72;
	ld.shared.u8 	%r224, [%r5+318];
	add.s32 	%r283, %r283, %r224;
	ld.shared.u8 	%r225, [%r5+320];
	add.s32 	%r284, %r284, %r225;
	ld.shared.u8 	%r226, [%r5+319];
	add.s32 	%r285, %r285, %r226;
$L__BB0_72:
	add.s32 	%r227, %r1, -1;
	setp.gt.u32 	%p50, %r227, 33;
	@%p50 bra 	$L__BB0_74;
	ld.shared.u8 	%r228, [%r5+321];
	add.s32 	%r283, %r283, %r228;
	ld.shared.u8 	%r229, [%r5+323];
	add.s32 	%r284, %r284, %r229;
	ld.shared.u8 	%r230, [%r5+322];
	add.s32 	%r285, %r285, %r230;
$L__BB0_74:
	setp.gt.u32 	%p51, %r1, 33;
	@%p51 bra 	$L__BB0_76;
	ld.shared.u8 	%r231, [%r5+324];
	add.s32 	%r283, %r283, %r231;
	ld.shared.u8 	%r232, [%r5+326];
	add.s32 	%r284, %r284, %r232;
	ld.shared.u8 	%r233, [%r5+325];
	add.s32 	%r285, %r285, %r233;
$L__BB0_76:
	setp.gt.u32 	%p52, %r1, 32;
	@%p52 bra 	$L__BB0_78;
	ld.shared.u8 	%r234, [%r5+327];
	add.s32 	%r283, %r283, %r234;
	ld.shared.u8 	%r235, [%r5+329];
	add.s32 	%r284, %r284, %r235;
	ld.shared.u8 	%r236, [%r5+328];
	add.s32 	%r285, %r285, %r236;
$L__BB0_78:
	setp.gt.u32 	%p53, %r1, 31;
	@%p53 bra 	$L__BB0_80;
	ld.shared.u8 	%r237, [%r5+330];
	add.s32 	%r283, %r283, %r237;
	ld.shared.u8 	%r238, [%r5+332];
	add.s32 	%r284, %r284, %r238;
	ld.shared.u8 	%r239, [%r5+331];
	add.s32 	%r285, %r285, %r239;
$L__BB0_80:
	setp.gt.u32 	%p54, %r10, %r3;
	@%p54 bra 	$L__BB0_91;
	setp.gt.u32 	%p55, %r10, 33;
	@%p55 bra 	$L__BB0_83;
	ld.shared.u8 	%r240, [%r5+426];
	add.s32 	%r283, %r283, %r240;
	ld.shared.u8 	%r241, [%r5+428];
	add.s32 	%r284, %r284, %r241;
	ld.shared.u8 	%r242, [%r5+427];
	add.s32 	%r285, %r285, %r242;
$L__BB0_83:
	add.s32 	%r243, %r1, -1;
	setp.gt.u32 	%p56, %r243, 33;
	@%p56 bra 	$L__BB0_85;
	ld.shared.u8 	%r244, [%r5+429];
	add.s32 	%r283, %r283, %r244;
	ld.shared.u8 	%r245, [%r5+431];
	add.s32 	%r284, %r284, %r245;
	ld.shared.u8 	%r246, [%r5+430];
	add.s32 	%r285, %r285, %r246;
$L__BB0_85:
	setp.gt.u32 	%p57, %r1, 33;
	@%p57 bra 	$L__BB0_87;
	ld.shared.u8 	%r247, [%r5+432];
	add.s32 	%r283, %r283, %r247;
	ld.shared.u8 	%r248, [%r5+434];
	add.s32 	%r284, %r284, %r248;
	ld.shared.u8 	%r249, [%r5+433];
	add.s32 	%r285, %r285, %r249;
$L__BB0_87:
	setp.gt.u32 	%p58, %r1, 32;
	@%p58 bra 	$L__BB0_89;
	ld.shared.u8 	%r250, [%r5+435];
	add.s32 	%r283, %r283, %r250;
	ld.shared.u8 	%r251, [%r5+437];
	add.s32 	%r284, %r284, %r251;
	ld.shared.u8 	%r252, [%r5+436];
	add.s32 	%r285, %r285, %r252;
$L__BB0_89:
	setp.gt.u32 	%p59, %r1, 31;
	@%p59 bra 	$L__BB0_91;
	ld.shared.u8 	%r253, [%r5+438];
	add.s32 	%r283, %r283, %r253;
	ld.shared.u8 	%r254, [%r5+440];
	add.s32 	%r284, %r284, %r254;
	ld.shared.u8 	%r255, [%r5+439];
	add.s32 	%r285, %r285, %r255;
$L__BB0_91:
	cvt.u16.u32 	%rs46, %r283;
	mul.hi.u16 	%rs47, %rs46, 18351;
	sub.s16 	%rs48, %rs46, %rs47;
	shr.u16 	%rs49, %rs48, 1;
	add.s16 	%rs50, %rs49, %rs47;
	shr.u16 	%rs51, %rs50, 4;
	cvta.to.global.u64 	%rd34, %rd2;
	mul.wide.s32 	%rd35, %r2, 3;
	add.s64 	%rd36, %rd34, %rd35;
	st.global.u8 	[%rd36], %rs51;
	cvt.u16.u32 	%rs52, %r284;
	mul.hi.u16 	%rs53, %rs52, 18351;
	sub.s16 	%rs54, %rs52, %rs53;
	shr.u16 	%rs55, %rs54, 1;
	add.s16 	%rs56, %rs55, %rs53;
	shr.u16 	%rs57, %rs56, 4;
	st.global.u8 	[%rd36+2], %rs57;
	cvt.u16.u32 	%rs58, %r285;
	mul.hi.u16 	%rs59, %rs58, 18351;
	sub.s16 	%rs60, %rs58, %rs59;
	shr.u16 	%rs61, %rs60, 1;
	add.s16 	%rs62, %rs61, %rs59;
	shr.u16 	%rs63, %rs62, 4;
	st.global.u8 	[%rd36+1], %rs63;
$L__BB0_92:
	ret;

}


// ===== COMPILED SASS (sm_100) =====

	.target	sm_100

	.elftype	@"ET_EXEC"


//--------------------- .note.nv.tkinfo           --------------------------
	.section	.note.nv.tkinfo,"",@"SHT_NOTE"
	.sectionflags	@"SHF_NOTE_NV_TKINFO"
	.tkinfo
        /*0018*/ 	.word	0x00000002
        /*0030*/ 	.string	""
        /*0030*/ 	.string	"ptxas"
        /*0030*/ 	.string	"Cuda compilation tools, release 13.0, V13.0.88"
        /*0030*/ 	.string	"Build cuda_13.0.r13.0/compiler.36424714_0"
        /*0030*/ 	.string	"-arch sm_100 -m 64 "



//--------------------- .note.nv.cuinfo           --------------------------
	.section	.note.nv.cuinfo,"",@"SHT_NOTE"
	.sectionflags	@"SHF_NOTE_NV_CUINFO"
        /*0018*/ 	.short	0x0002
        /*001a*/ 	.short	0x0064
        /*001c*/ 	.short	0x0082
	.zero		2


//--------------------- .nv.info                  --------------------------
	.section	.nv.info,"",@"SHT_CUDA_INFO"
	.align	4


	//----- nvinfo : EIATTR_REGCOUNT
	.align		4
        /*0000*/ 	.byte	0x04, 0x2f
        /*0002*/ 	.short	(.L_1 - .L_0)
	.align		4
.L_0:
        /*0004*/ 	.word	index@(_Z13cudaSmoothingP8PPMPixelS0_ii)
        /*0008*/ 	.word	0x0000001e


	//----- nvinfo : EIATTR_FRAME_SIZE
	.align		4
.L_1:
        /*000c*/ 	.byte	0x04, 0x11
        /*000e*/ 	.short	(.L_3 - .L_2)
	.align		4
.L_2:
        /*0010*/ 	.word	index@(_Z13cudaSmoothingP8PPMPixelS0_ii)
        /*0014*/ 	.word	0x00000000


	//----- nvinfo : EIATTR_MIN_STACK_SIZE
	.align		4
.L_3:
        /*0018*/ 	.byte	0x04, 0x12
        /*001a*/ 	.short	(.L_5 - .L_4)
	.align		4
.L_4:
        /*001c*/ 	.word	index@(_Z13cudaSmoothingP8PPMPixelS0_ii)
        /*0020*/ 	.word	0x00000000
.L_5:


//--------------------- .nv.compat                --------------------------
	.section	.nv.compat,"",@"SHT_CUDA_COMPAT_INFO"
	.align	4
        /*0000*/ 	.byte	0x02, 0x09, 0x00, 0x00, 0x02, 0x02, 0x01, 0x00, 0x02, 0x05, 0x05, 0x00, 0x03, 0x07, 0x01, 0x01
        /*0010*/ 	.byte	0x02, 0x03, 0x00, 0x00, 0x02, 0x06, 0x01, 0x00, 0x04, 0x0b, 0x08, 0x00, 0x09, 0x00, 0x00, 0x00
        /*0020*/ 	.byte	0x00, 0x00, 0x00, 0x00


//--------------------- .nv.info._Z13cudaSmoothingP8PPMPixelS0_ii --------------------------
	.section	.nv.info._Z13cudaSmoothingP8PPMPixelS0_ii,"",@"SHT_CUDA_INFO"
	.sectionflags	@""
	.align	4


	//----- nvinfo : EIATTR_CUDA_API_VERSION
	.align		4
        /*0000*/ 	.byte	0x04, 0x37
        /*0002*/ 	.short	(.L_7 - .L_6)
.L_6:
        /*0004*/ 	.word	0x00000082


	//----- nvinfo : EIATTR_KPARAM_INFO
	.align		4
.L_7:
        /*0008*/ 	.byte	0x04, 0x17
        /*000a*/ 	.short	(.L_9 - .L_8)
.L_8:
        /*000c*/ 	.word	0x00000000
        /*0010*/ 	.short	0x0003
        /*0012*/ 	.short	0x0014
        /*0014*/ 	.byte	0x00, 0xf0, 0x11, 0x00


	//----- nvinfo : EIATTR_KPARAM_INFO
	.align		4
.L_9:
        /*0018*/ 	.byte	0x04, 0x17
        /*001a*/ 	.short	(.L_11 - .L_10)
.L_10:
        /*001c*/ 	.word	0x00000000
        /*0020*/ 	.short	0x0002
        /*0022*/ 	.short	0x0010
        /*0024*/ 	.byte	0x00, 0xf0, 0x11, 0x00


	//----- nvinfo : EIATTR_KPARAM_INFO
	.align		4
.L_11:
        /*0028*/ 	.byte	0x04, 0x17
        /*002a*/ 	.short	(.L_13 - .L_12)
.L_12:
        /*002c*/ 	.word	0x00000000
        /*0030*/ 	.short	0x0001
        /*0032*/ 	.short	0x0008
        /*0034*/ 	.byte	0x00, 0xf5, 0x21, 0x00


	//----- nvinfo : EIATTR_KPARAM_INFO
	.align		4
.L_13:
        /*0038*/ 	.byte	0x04, 0x17
        /*003a*/ 	.short	(.L_15 - .L_14)
.L_14:
        /*003c*/ 	.word	0x00000000
        /*0040*/ 	.short	0x0000
        /*0042*/ 	.short	0x0000
        /*0044*/ 	.byte	0x00, 0xf5, 0x21, 0x00


	//----- nvinfo : EIATTR_SPARSE_MMA_MASK
	.align		4
.L_15:
        /*0048*/ 	.byte	0x03, 0x50
        /*004a*/ 	.short	0x0000


	//----- nvinfo : EIATTR_MAXREG_COUNT
	.align		4
        /*004c*/ 	.byte	0x03, 0x1b
        /*004e*/ 	.short	0x00ff


	//----- nvinfo : EIATTR_NUM_BARRIERS
	.align		4
        /*0050*/ 	.byte	0x02, 0x4c
        /*0052*/ 	.byte	0x01
	.zero		1


	//----- nvinfo : EIATTR_MERCURY_ISA_VERSION
	.align		4
        /*0054*/ 	.byte	0x03, 0x5f
        /*0056*/ 	.short	0x0101


	//----- nvinfo : EIATTR_VRC_CTA_INIT_COUNT
	.align		4
        /*0058*/ 	.byte	0x02, 0x4a
	.zero		1
	.zero		1


	//----- nvinfo : EIATTR_EXIT_INSTR_OFFSETS
	.align		4
        /*005c*/ 	.byte	0x04, 0x1c
        /*005e*/ 	.short	(.L_17 - .L_16)


	//   ....[0]....
.L_16:
        /*0060*/ 	.word	0x00000080


	//   ....[1]....
        /*0064*/ 	.word	0x00001ab0


	//----- nvinfo : EIATTR_CRS_STACK_SIZE
	.align		4
.L_17:
        /*0068*/ 	.byte	0x04, 0x1e
        /*006a*/ 	.short	(.L_19 - .L_18)
.L_18:
        /*006c*/ 	.word	0x00000000


	//----- nvinfo : EIATTR_CBANK_PARAM_SIZE
	.align		4
.L_19:
        /*0070*/ 	.byte	0x03, 0x19
        /*0072*/ 	.short	0x0018


	//----- nvinfo : EIATTR_PARAM_CBANK
	.align		4
        /*0074*/ 	.byte	0x04, 0x0a
        /*0076*/ 	.short	(.L_21 - .L_20)
	.align		4
.L_20:
        /*0078*/ 	.word	index@(.nv.constant0._Z13cudaSmoothingP8PPMPixelS0_ii)
        /*007c*/ 	.short	0x0380
        /*007e*/ 	.short	0x0018


	//----- nvinfo : EIATTR_SW_WAR
	.align		4
.L_21:
        /*0080*/ 	.byte	0x04, 0x36
        /*0082*/ 	.short	(.L_23 - .L_22)
.L_22:
        /*0084*/ 	.word	0x00000008
.L_23:


//--------------------- .nv.callgraph             --------------------------
	.section	.nv.callgraph,"",@"SHT_CUDA_CALLGRAPH"
	.align	4
	.sectionentsize	8
	.align		4
        /*0000*/ 	.word	0x00000000
	.align		4
        /*0004*/ 	.word	0xffffffff
	.align		4
        /*0008*/ 	.word	0x00000000
	.align		4
        /*000c*/ 	.word	0xfffffffe
	.align		4
        /*0010*/ 	.word	0x00000000
	.align		4
        /*0014*/ 	.word	0xfffffffd
	.align		4
        /*0018*/ 	.word	0x00000000
	.align		4
        /*001c*/ 	.word	0xfffffffc


//--------------------- .text._Z13cudaSmoothingP8PPMPixelS0_ii --------------------------
	.section	.text._Z13cudaSmoothingP8PPMPixelS0_ii,"ax",@progbits
	.align	128
        .global         _Z13cudaSmoothingP8PPMPixelS0_ii
        .type           _Z13cudaSmoothingP8PPMPixelS0_ii,@function
        .size           _Z13cudaSmoothingP8PPMPixelS0_ii,(.L_x_25 - _Z13cudaSmoothingP8PPMPixelS0_ii)
        .other          _Z13cudaSmoothingP8PPMPixelS0_ii,@"STO_CUDA_ENTRY STV_DEFAULT"
_Z13cudaSmoothingP8PPMPixelS0_ii:
.text._Z13cudaSmoothingP8PPMPixelS0_ii:
[----:B------:R-:W-:Y:S01]  /*0000*/  LDC R1, c[0x0][0x37c] ;  /* 0x0000df00ff017b82 */ /* 0x000fe20000000800 */
[----:B------:R-:W0:Y:S07]  /*0010*/  S2R R2, SR_TID.X ;  /* 0x0000000000027919 */ /* 0x000e2e0000002100 */
[----:B------:R-:W0:Y:S01]  /*0020*/  S2UR UR5, SR_CTAID.X ;  /* 0x00000000000579c3 */ /* 0x000e220000002500 */
[----:B------:R-:W1:Y:S07]  /*0030*/  LDCU.64 UR8, c[0x0][0x390] ;  /* 0x00007200ff0877ac */ /* 0x000e6e0008000a00 */
[----:B------:R-:W0:Y:S01]  /*0040*/  LDC R3, c[0x0][0x360] ;  /* 0x0000d800ff037b82 */ /* 0x000e220000000800 */
[----:B-1----:R-:W-:Y:S01]  /*0050*/  UIMAD UR4, UR9, UR8, URZ ;  /* 0x00000008090472a4 */ /* 0x002fe2000f8e02ff */
[----:B0-----:R-:W-:-:S05]  /*0060*/  IMAD R0, R3, UR5, R2 ;  /* 0x0000000503007c24 */ /* 0x001fca000f8e0202 */
[----:B------:R-:W-:-:S13]  /*0070*/  ISETP.GE.AND P0, PT, R0, UR4, PT ;  /* 0x0000000400007c0c */ /* 0x000fda000bf06270 */
[----:B------:R-:W-:Y:S05]  /*0080*/  @P0 EXIT ;  /* 0x000000000000094d */ /* 0x000fea0003800000 */
[----:B------:R-:W-:Y:S01]  /*0090*/  IMAD R15, RZ, RZ, -UR8 ;  /* 0x80000008ff0f7e24 */ /* 0x000fe2000f8e02ff */
[----:B------:R-:W0:Y:S03]  /*00a0*/  LDCU.64 UR6, c[0x0][0x358] ;  /* 0x00006b00ff0677ac */ /* 0x000e260008000a00 */
[----:B------:R-:W-:-:S05]  /*00b0*/  IMAD R15, R15, 0x2, R0 ;  /* 0x000000020f0f7824 */ /* 0x000fca00078e0200 */
[----:B------:R-:W-:-:S04]  /*00c0*/  ISETP.GE.AND P0, PT, R15, UR4, PT ;  /* 0x000000040f007c0c */ /* 0x000fc8000bf06270 */
[----:B------:R-:W-:Y:S01]  /*00d0*/  ISETP.LT.OR P0, PT, R15, RZ, P0 ;  /* 0x000000ff0f00720c */ /* 0x000fe20000701670 */
[----:B------:R-:W1:-:S12]  /*00e0*/  S2R R13, SR_CgaCtaId ;  /* 0x00000000000d7919 */ /* 0x000e580000008800 */
[----:B------:R-:W2:Y:S01]  /*00f0*/  @!P0 LDC.64 R10, c[0x0][0x380] ;  /* 0x0000e000ff0a8b82 */ /* 0x000ea20000000a00 */
[----:B------:R-:W-:Y:S01]  /*0100*/  ISETP.GT.U32.AND P4, PT, R2, 0x1, PT ;  /* 0x000000010200780c */ /* 0x000fe20003f84070 */
[C---:B------:R-:W-:Y:S01]  /*0110*/  VIADD R8, R0.reuse, UR8 ;  /* 0x0000000800087c36 */ /* 0x040fe20008000000 */
[----:B------:R-:W-:Y:S02]  /*0120*/  MOV R4, 0x400 ;  /* 0x0000040000047802 */ /* 0x000fe40000000f00 */
[----:B------:R-:W-:Y:S01]  /*0130*/  IADD3 R9, PT, PT, R0, -UR8, RZ ;  /* 0x8000000800097c10 */ /* 0x000fe2000fffe0ff */
[C---:B------:R-:W-:Y:S01]  /*0140*/  VIADD R6, R8.reuse, UR8 ;  /* 0x0000000808067c36 */ /* 0x040fe20008000000 */
[----:B------:R-:W-:Y:S01]  /*0150*/  ISETP.GE.AND P3, PT, R8, UR4, PT ;  /* 0x0000000408007c0c */ /* 0x000fe2000bf66270 */
[----:B------:R-:W-:Y:S01]  /*0160*/  BSSY.RECONVERGENT B0, `(.L_x_0) ;  /* 0x0000022000007945 */ /* 0x000fe20003800200 */
[----:B------:R-:W-:Y:S02]  /*0170*/  ISETP.GE.AND P1, PT, R9, UR4, PT ;  /* 0x0000000409007c0c */ /* 0x000fe4000bf26270 */
[----:B------:R-:W-:-:S02]  /*0180*/  ISETP.GE.AND P2, PT, R6, UR4, PT ;  /* 0x0000000406007c0c */ /* 0x000fc4000bf46270 */
[----:B------:R-:W-:Y:S01]  /*0190*/  ISETP.GE.AND P5, PT, R0, RZ, PT ;  /* 0x000000ff0000720c */ /* 0x000fe20003fa6270 */
[----:B--2---:R-:W-:-:S05]  /*01a0*/  @!P0 IMAD.WIDE.U32 R10, R15, 0x3, R10 ;  /* 0x000000030f0a8825 */ /* 0x004fca00078e000a */
[----:B0-----:R-:W5:Y:S04]  /*01b0*/  @!P0 LDG.E.U8 R5, desc[UR6][R10.64] ;  /* 0x000000060a058981 */ /* 0x001f68000c1e1100 */
[----:B------:R-:W5:Y:S04]  /*01c0*/  @!P0 LDG.E.U8 R3, desc[UR6][R10.64+0x1] ;  /* 0x000001060a038981 */ /* 0x000f68000c1e1100 */
[----:B------:R1:W5:Y:S01]  /*01d0*/  @!P0 LDG.E.U8 R7, desc[UR6][R10.64+0x2] ;  /* 0x000002060a078981 */ /* 0x000362000c1e1100 */
[----:B------:R-:W-:Y:S02]  /*01e0*/  ISETP.LT.OR P1, PT, R9, RZ, P1 ;  /* 0x000000ff0900720c */ /* 0x000fe40000f21670 */
[----:B------:R-:W-:-:S02]  /*01f0*/  ISETP.LT.OR P3, PT, R8, RZ, P3 ;  /* 0x000000ff0800720c */ /* 0x000fc40001f61670 */
[----:B------:R-:W-:Y:S02]  /*0200*/  ISETP.LT.OR P2, PT, R6, RZ, P2 ;  /* 0x000000ff0600720c */ /* 0x000fe40001741670 */
[----:B-1----:R-:W-:-:S05]  /*0210*/  LEA R11, R13, R4, 0x18 ;  /* 0x000000040d0b7211 */ /* 0x002fca00078ec0ff */
[----:B------:R-:W-:Y:S01]  /*0220*/  IMAD R4, R2, 0x3, R11 ;  /* 0x0000000302047824 */ /* 0x000fe200078e020b */
[----:B------:R-:W-:Y:S06]  /*0230*/  @P4 BRA `(.L_x_1) ;  /* 0x0000000000504947 */ /* 0x000fec0003800000 */
[----:B------:R-:W-:-:S13]  /*0240*/  ISETP.GE.AND P6, PT, R15, 0x2, PT ;  /* 0x000000020f00780c */ /* 0x000fda0003fc6270 */
[----:B------:R-:W0:Y:S01]  /*0250*/  @P6 LDC.64 R10, c[0x0][0x380] ;  /* 0x0000e000ff0a6b82 */ /* 0x000e220000000a00 */
[----:B------:R-:W-:-:S04]  /*0260*/  @P6 VIADD R13, R15, 0xfffffffe ;  /* 0xfffffffe0f0d6836 */ /* 0x000fc80000000000 */
[----:B0-----:R-:W-:-:S05]  /*0270*/  @P6 IMAD.WIDE.U32 R10, R13, 0x3, R10 ;  /* 0x000000030d0a6825 */ /* 0x001fca00078e000a */
[----:B------:R-:W2:Y:S04]  /*0280*/  @P6 LDG.E.U8 R17, desc[UR6][R10.64] ;  /* 0x000000060a116981 */ /* 0x000ea8000c1e1100 */
[----:B------:R-:W3:Y:S04]  /*0290*/  @P6 LDG.E.U8 R19, desc[UR6][R10.64+0x1] ;  /* 0x000001060a136981 */ /* 0x000ee8000c1e1100 */
[----:B------:R-:W4:Y:S01]  /*02a0*/  @P6 LDG.E.U8 R21, desc[UR6][R10.64+0x2] ;  /* 0x000002060a156981 */ /* 0x000f22000c1e1100 */
[----:B------:R-:W-:-:S03]  /*02b0*/  VIADD R12, R15, 0x20 ;  /* 0x000000200f0c7836 */ /* 0x000fc60000000000 */
[----:B--2---:R0:W-:Y:S04]  /*02c0*/  @P6 STS.U8 [R4], R17 ;  /* 0x0000001104006388 */ /* 0x0041e80000000000 */
[----:B---3--:R0:W-:Y:S04]  /*02d0*/  @P6 STS.U8 [R4+0x1], R19 ;  /* 0x0000011304006388 */ /* 0x0081e80000000000 */
[----:B----4-:R0:W-:Y:S01]  /*02e0*/  @P6 STS.U8 [R4+0x2], R21 ;  /* 0x0000021504006388 */ /* 0x0101e20000000000 */
[----:B------:R-:W-:-:S13]  /*02f0*/  ISETP.GE.AND P6, PT, R12, UR4, PT ;  /* 0x000000040c007c0c */ /* 0x000fda000bfc6270 */
[----:B------:R-:W1:Y:S02]  /*0300*/  @!P6 LDC.64 R12, c[0x0][0x380] ;  /* 0x0000e000ff0ceb82 */ /* 0x000e640000000a00 */
[----:B-1----:R-:W-:-:S05]  /*0310*/  @!P6 IMAD.WIDE R12, R15, 0x3, R12 ;  /* 0x000000030f0ce825 */ /* 0x002fca00078e020c */
[----:B------:R-:W2:Y:S04]  /*0320*/  @!P6 LDG.E.U8 R15, desc[UR6][R12.64+0x60] ;  /* 0x000060060c0fe981 */ /* 0x000ea8000c1e1100 */
[----:B------:R-:W3:Y:S04]  /*0330*/  @!P6 LDG.E.U8 R23, desc[UR6][R12.64+0x61] ;  /* 0x000061060c17e981 */ /* 0x000ee8000c1e1100 */
[----:B------:R-:W4:Y:S04]  /*0340*/  @!P6 LDG.E.U8 R25, desc[UR6][R12.64+0x62] ;  /* 0x000062060c19e981 */ /* 0x000f28000c1e1100 */
[----:B--2---:R0:W-:Y:S04]  /*0350*/  @!P6 STS.U8 [R4+0x66], R15 ;  /* 0x0000660f0400e388 */ /* 0x0041e80000000000 */
[----:B---3--:R0:W-:Y:S04]  /*0360*/  @!P6 STS.U8 [R4+0x67], R23 ;  /* 0x000067170400e388 */ /* 0x0081e80000000000 */
[----:B----4-:R0:W-:Y:S02]  /*0370*/  @!P6 STS.U8 [R4+0x68], R25 ;  /* 0x000068190400e388 */ /* 0x0101e40000000000 */
.L_x_1:
[----:B------:R-:W-:Y:S05]  /*0380*/  BSYNC.RECONVERGENT B0 ;  /* 0x0000000000007941 */ /* 0x000fea0003800200 */
.L_x_0:
[----:B------:R-:W-:Y:S04]  /*0390*/  BSSY.RECONVERGENT B0, `(.L_x_2) ;  /* 0x000000a000007945 */ /* 0x000fe80003800200 */
[----:B------:R-:W-:Y:S05]  /*03a0*/  @P1 BRA `(.L_x_3) ;  /* 0x0000000000201947 */ /* 0x000fea0003800000 */
[----:B------:R-:W1:Y:S02]  /*03b0*/  LDC.64 R10, c[0x0][0x380] ;  /* 0x0000e000ff0a7b82 */ /* 0x000e640000000a00 */
[----:B-1----:R-:W-:-:S05]  /*03c0*/  IMAD.WIDE.U32 R10, R9, 0x3, R10 ;  /* 0x00000003090a7825 */ /* 0x002fca00078e000a */
[----:B------:R-:W2:Y:S04]  /*03d0*/  LDG.E.U8 R13, desc[UR6][R10.64] ;  /* 0x000000060a0d7981 */ /* 0x000ea8000c1e1100 */
[----:B0-----:R-:W3:Y:S04]  /*03e0*/  LDG.E.U8 R15, desc[UR6][R10.64+0x1] ;  /* 0x000001060a0f7981 */ /* 0x001ee8000c1e1100 */
[----:B------:R-:W4:Y:S04]  /*03f0*/  LDG.E.U8 R17, desc[UR6][R10.64+0x2] ;  /* 0x000002060a117981 */ /* 0x000f28000c1e1100 */
[----:B--2---:R1:W-:Y:S04]  /*0400*/  STS.U8 [R4+0x72], R13 ;  /* 0x0000720d04007388 */ /* 0x0043e80000000000 */
[----:B---3--:R1:W-:Y:S04]  /*0410*/  STS.U8 [R4+0x73], R15 ;  /* 0x0000730f04007388 */ /* 0x0083e80000000000 */
[----:B----4-:R1:W-:Y:S02]  /*0420*/  STS.U8 [R4+0x74], R17 ;  /* 0x0000741104007388 */ /* 0x0103e40000000000 */
.L_x_3:
[----:B------:R-:W-:Y:S05]  /*0430*/  BSYNC.RECONVERGENT B0 ;  /* 0x0000000000007941 */ /* 0x000fea0003800200 */
.L_x_2:
[----:B------:R-:W-:Y:S04]  /*0440*/  BSSY.RECONVERGENT B0, `(.L_x_4) ;  /* 0x0000016000007945 */ /* 0x000fe80003800200 */
[----:B------:R-:W-:Y:S05]  /*0450*/  @P4 BRA `(.L_x_5) ;  /* 0x0000000000504947 */ /* 0x000fea0003800000 */
[C---:B------:R-:W-:Y:S02]  /*0460*/  IADD3 R10, PT, PT, R9.reuse, 0x20, RZ ;  /* 0x00000020090a7810 */ /* 0x040fe40007ffe0ff */
[----:B------:R-:W-:Y:S02]  /*0470*/  ISETP.GE.AND P1, PT, R9, 0x2, PT ;  /* 0x000000020900780c */ /* 0x000fe40003f26270 */
[----:B------:R-:W-:-:S11]  /*0480*/  ISETP.GE.AND P6, PT, R10, UR4, PT ;  /* 0x000000040a007c0c */ /* 0x000fd6000bfc6270 */
[----:B-1----:R-:W1:Y:S01]  /*0490*/  @P1 LDC.64 R12, c[0x0][0x380] ;  /* 0x0000e000ff0c1b82 */ /* 0x002e620000000a00 */
[----:B0-----:R-:W-:-:S07]  /*04a0*/  @P1 VIADD R15, R9, 0xfffffffe ;  /* 0xfffffffe090f1836 */ /* 0x001fce0000000000 */
[----:B------:R-:W0:Y:S01]  /*04b0*/  @!P6 LDC.64 R10, c[0x0][0x380] ;  /* 0x0000e000ff0aeb82 */ /* 0x000e220000000a00 */
[----:B-1----:R-:W-:-:S05]  /*04c0*/  @P1 IMAD.WIDE.U32 R12, R15, 0x3, R12 ;  /* 0x000000030f0c1825 */ /* 0x002fca00078e000c */
[----:B------:R-:W2:Y:S01]  /*04d0*/  @P1 LDG.E.U8 R15, desc[UR6][R12.64+0x1] ;  /* 0x000001060c0f1981 */ /* 0x000ea2000c1e1100 */
[----:B0-----:R-:W-:-:S03]  /*04e0*/  @!P6 IMAD.WIDE R10, R9, 0x3, R10 ;  /* 0x00000003090ae825 */ /* 0x001fc600078e020a */
[----:B------:R-:W3:Y:S04]  /*04f0*/  @P1 LDG.E.U8 R17, desc[UR6][R12.64+0x2] ;  /* 0x000002060c111981 */ /* 0x000ee8000c1e1100 */
[----:B------:R-:W4:Y:S04]  /*0500*/  @P1 LDG.E.U8 R9, desc[UR6][R12.64] ;  /* 0x000000060c091981 */ /* 0x000f28000c1e1100 */
[----:B------:R-:W4:Y:S04]  /*0510*/  @!P6 LDG.E.U8 R19, desc[UR6][R10.64+0x60] ;  /* 0x000060060a13e981 */ /* 0x000f28000c1e1100 */
[----:B------:R-:W4:Y:S04]  /*0520*/  @!P6 LDG.E.U8 R21, desc[UR6][R10.64+0x61] ;  /* 0x000061060a15e981 */ /* 0x000f28000c1e1100 */
[----:B------:R-:W4:Y:S04]  /*0530*/  @!P6 LDG.E.U8 R23, desc[UR6][R10.64+0x62] ;  /* 0x000062060a17e981 */ /* 0x000f28000c1e1100 */
[----:B--2---:R2:W-:Y:S04]  /*0540*/  @P1 STS.U8 [R4+0x6d], R15 ;  /* 0x00006d0f04001388 */ /* 0x0045e80000000000 */
[----:B---3--:R2:W-:Y:S04]  /*0550*/  @P1 STS.U8 [R4+0x6e], R17 ;  /* 0x00006e1104001388 */ /* 0x0085e80000000000 */
[----:B----4-:R2:W-:Y:S04]  /*0560*/  @P1 STS.U8 [R4+0x6c], R9 ;  /* 0x00006c0904001388 */ /* 0x0105e80000000000 */
[----:B------:R2:W-:Y:S04]  /*0570*/  @!P6 STS.U8 [R4+0xd2], R19 ;  /* 0x0000d2130400e388 */ /* 0x0005e80000000000 */
[----:B------:R2:W-:Y:S04]  /*0580*/  @!P6 STS.U8 [R4+0xd3], R21 ;  /* 0x0000d3150400e388 */ /* 0x0005e80000000000 */
[----:B------:R2:W-:Y:S02]  /*0590*/  @!P6 STS.U8 [R4+0xd4], R23 ;  /* 0x0000d4170400e388 */ /* 0x0005e40000000000 */
.L_x_5:
[----:B------:R-:W-:Y:S05]  /*05a0*/  BSYNC.RECONVERGENT B0 ;  /* 0x0000000000007941 */ /* 0x000fea0003800200 */
.L_x_4:
[----:B------:R-:W-:Y:S04]  /*05b0*/  BSSY.RECONVERGENT B0, `(.L_x_6) ;  /* 0x000000a000007945 */ /* 0x000fe80003800200 */
[----:B------:R-:W-:Y:S05]  /*05c0*/  @!P5 BRA `(.L_x_7) ;  /* 0x000000000020d947 */ /* 0x000fea0003800000 */
[----:B------:R-:W3:Y:S02]  /*05d0*/  LDC.64 R10, c[0x0][0x380] ;  /* 0x0000e000ff0a7b82 */ /* 0x000ee40000000a00 */
[----:B---3--:R-:W-:-:S05]  /*05e0*/  IMAD.WIDE.U32 R10, R0, 0x3, R10 ;  /* 0x00000003000a7825 */ /* 0x008fca00078e000a */
[----:B--2---:R-:W2:Y:S04]  /*05f0*/  LDG.E.U8 R9, desc[UR6][R10.64] ;  /* 0x000000060a097981 */ /* 0x004ea8000c1e1100 */
[----:B-1----:R-:W3:Y:S04]  /*0600*/  LDG.E.U8 R13, desc[UR6][R10.64+0x1] ;  /* 0x000001060a0d7981 */ /* 0x002ee8000c1e1100 */
[----:B0-----:R-:W4:Y:S04]  /*0610*/  LDG.E.U8 R15, desc[UR6][R10.64+0x2] ;  /* 0x000002060a0f7981 */ /* 0x001f28000c1e1100 */
[----:B--2---:R0:W-:Y:S04]  /*0620*/  STS.U8 [R4+0xde], R9 ;  /* 0x0000de0904007388 */ /* 0x0041e80000000000 */
[----:B---3--:R0:W-:Y:S04]  /*0630*/  STS.U8 [R4+0xdf], R13 ;  /* 0x0000df0d04007388 */ /* 0x0081e80000000000 */
[----:B----4-:R0:W-:Y:S02]  /*0640*/  STS.U8 [R4+0xe0], R15 ;  /* 0x0000e00f04007388 */ /* 0x0101e40000000000 */
.L_x_7:
[----:B------:R-:W-:Y:S05]  /*0650*/  BSYNC.RECONVERGENT B0 ;  /* 0x0000000000007941 */ /* 0x000fea0003800200 */
.L_x_6:
[----:B------:R-:W-:Y:S04]  /*0660*/  BSSY.RECONVERGENT B0, `(.L_x_8) ;  /* 0x0000016000007945 */ /* 0x000fe80003800200 */
[----:B------:R-:W-:Y:S05]  /*0670*/  @P4 BRA `(.L_x_9) ;  /* 0x0000000000504947 */ /* 0x000fea0003800000 */
[C---:B0-2---:R-:W-:Y:S01]  /*0680*/  VIADD R9, R0.reuse, 0x20 ;  /* 0x0000002000097836 */ /* 0x045fe20000000000 */
[----:B------:R-:W-:-:S04]  /*0690*/  ISETP.GE.AND P1, PT, R0, 0x2, PT ;  /* 0x000000020000780c */ /* 0x000fc80003f26270 */
[----:B------:R-:W-:-:S09]  /*06a0*/  ISETP.GE.AND P5, PT, R9, UR4, PT ;  /* 0x0000000409007c0c */ /* 0x000fd2000bfa6270 */
[----:B-1----:R-:W0:Y:S01]  /*06b0*/  @P1 LDC.64 R12, c[0x0][0x380] ;  /* 0x0000e000ff0c1b82 */ /* 0x002e220000000a00 */
[----:B------:R-:W-:-:S07]  /*06c0*/  @P1 VIADD R9, R0, 0xfffffffe ;  /* 0xfffffffe00091836 */ /* 0x000fce0000000000 */
[----:B------:R-:W1:Y:S01]  /*06d0*/  @!P5 LDC.64 R10, c[0x0][0x380] ;  /* 0x0000e000ff0adb82 */ /* 0x000e620000000a00 */
[----:B0-----:R-:W-:-:S05]  /*06e0*/  @P1 IMAD.WIDE.U32 R12, R9, 0x3, R12 ;  /* 0x00000003090c1825 */ /* 0x001fca00078e000c */
[----:B------:R-:W2:Y:S01]  /*06f0*/  @P1 LDG.E.U8 R9, desc[UR6][R12.64] ;  /* 0x000000060c091981 */ /* 0x000ea2000c1e1100 */
[----:B-1----:R-:W-:-:S03]  /*0700*/  @!P5 IMAD.WIDE R10, R0, 0x3, R10 ;  /* 0x00000003000ad825 */ /* 0x002fc600078e020a */
        /* <DEDUP_REMOVED lines=11> */
.L_x_9:
[----:B------:R-:W-:Y:S05]  /*07c0*/  BSYNC.RECONVERGENT B0 ;  /* 0x0000000000007941 */ /* 0x000fea0003800200 */
.L_x_8:
[----:B------:R-:W-:Y:S04]  /*07d0*/  BSSY.RECONVERGENT B0, `(.L_x_10) ;  /* 0x000000a000007945 */ /* 0x000fe80003800200 */
[----:B------:R-:W-:Y:S05]  /*07e0*/  @P3 BRA `(.L_x_11) ;  /* 0x0000000000203947 */ /* 0x000fea0003800000 */
[----:B------:R-:W3:Y:S02]  /*07f0*/  LDC.64 R10, c[0x0][0x380] ;  /* 0x0000e000ff0a7b82 */ /* 0x000ee40000000a00 */
[----:B---3--:R-:W-:-:S05]  /*0800*/  IMAD.WIDE.U32 R10, R8, 0x3, R10 ;  /* 0x00000003080a7825 */ /* 0x008fca00078e000a */
[----:B0-2---:R-:W2:Y:S04]  /*0810*/  LDG.E.U8 R9, desc[UR6][R10.64] ;  /* 0x000000060a097981 */ /* 0x005ea8000c1e1100 */
[----:B-1----:R-:W3:Y:S04]  /*0820*/  LDG.E.U8 R13, desc[UR6][R10.64+0x1] ;  /* 0x000001060a0d7981 */ /* 0x002ee8000c1e1100 */
[----:B------:R-:W4:Y:S04]  /*0830*/  LDG.E.U8 R15, desc[UR6][R10.64+0x2] ;  /* 0x000002060a0f7981 */ /* 0x000f28000c1e1100 */
[----:B--2---:R0:W-:Y:S04]  /*0840*/  STS.U8 [R4+0x14a], R9 ;  /* 0x00014a0904007388 */ /* 0x0041e80000000000 */
[----:B---3--:R0:W-:Y:S04]  /*0850*/  STS.U8 [R4+0x14b], R13 ;  /* 0x00014b0d04007388 */ /* 0x0081e80000000000 */
[----:B----4-:R0:W-:Y:S02]  /*0860*/  STS.U8 [R4+0x14c], R15 ;  /* 0x00014c0f04007388 */ /* 0x0101e40000000000 */
.L_x_11:
[----:B------:R-:W-:Y:S05]  /*0870*/  BSYNC.RECONVERGENT B0 ;  /* 0x0000000000007941 */ /* 0x000fea0003800200 */
.L_x_10:
[----:B------:R-:W-:Y:S04]  /*0880*/  BSSY.RECONVERGENT B0, `(.L_x_12) ;  /* 0x0000016000007945 */ /* 0x000fe80003800200 */
[----:B------:R-:W-:Y:S05]  /*0890*/  @P4 BRA `(.L_x_13) ;  /* 0x0000000000504947 */ /* 0x000fea0003800000 */
[C---:B0-2---:R-:W-:Y:S02]  /*08a0*/  IADD3 R9, PT, PT, R8.reuse, 0x20, RZ ;  /* 0x0000002008097810 */ /* 0x045fe40007ffe0ff */
[----:B------:R-:W-:Y:S02]  /*08b0*/  ISETP.GE.AND P1, PT, R8, 0x2, PT ;  /* 0x000000020800780c */ /* 0x000fe40003f26270 */
[----:B------:R-:W-:-:S11]  /*08c0*/  ISETP.GE.AND P3, PT, R9, UR4, PT ;  /* 0x0000000409007c0c */ /* 0x000fd6000bf66270 */
[----:B------:R-:W0:Y:S01]  /*08d0*/  @P1 LDC.64 R10, c[0x0][0x380] ;  /* 0x0000e000ff0a1b82 */ /* 0x000e220000000a00 */
[----:B------:R-:W-:-:S07]  /*08e0*/  @P1 VIADD R9, R8, 0xfffffffe ;  /* 0xfffffffe08091836 */ /* 0x000fce0000000000 */
[----:B-1----:R-:W1:Y:S01]  /*08f0*/  @!P3 LDC.64 R12, c[0x0][0x380] ;  /* 0x0000e000ff0cbb82 */ /* 0x002e620000000a00 */
        /* <DEDUP_REMOVED lines=14> */
.L_x_13:
[----:B------:R-:W-:Y:S05]  /*09e0*/  BSYNC.RECONVERGENT B0 ;  /* 0x0000000000007941 */ /* 0x000fea0003800200 */
.L_x_12:
[----:B------:R-:W-:Y:S04]  /*09f0*/  BSSY.RECONVERGENT B0, `(.L_x_14) ;  /* 0x000000a000007945 */ /* 0x000fe80003800200 */
[----:B------:R-:W-:Y:S05]  /*0a00*/  @P2 BRA `(.L_x_15) ;  /* 0x0000000000202947 */ /* 0x000fea0003800000 */
[----:B0-2---:R-:W0:Y:S02]  /*0a10*/  LDC.64 R8, c[0x0][0x380] ;  /* 0x0000e000ff087b82 */ /* 0x005e240000000a00 */
[----:B0-----:R-:W-:-:S05]  /*0a20*/  IMAD.WIDE.U32 R8, R6, 0x3, R8 ;  /* 0x0000000306087825 */ /* 0x001fca00078e0008 */
[----:B------:R-:W2:Y:S04]  /*0a30*/  LDG.E.U8 R11, desc[UR6][R8.64] ;  /* 0x00000006080b7981 */ /* 0x000ea8000c1e1100 */
[----:B-1----:R-:W3:Y:S04]  /*0a40*/  LDG.E.U8 R13, desc[UR6][R8.64+0x1] ;  /* 0x00000106080d7981 */ /* 0x002ee8000c1e1100 */
[----:B------:R-:W4:Y:S04]  /*0a50*/  LDG.E.U8 R15, desc[UR6][R8.64+0x2] ;  /* 0x00000206080f7981 */ /* 0x000f28000c1e1100 */
[----:B--2---:R0:W-:Y:S04]  /*0a60*/  STS.U8 [R4+0x1b6], R11 ;  /* 0x0001b60b04007388 */ /* 0x0041e80000000000 */
[----:B---3--:R0:W-:Y:S04]  /*0a70*/  STS.U8 [R4+0x1b7], R13 ;  /* 0x0001b70d04007388 */ /* 0x0081e80000000000 */
[----:B----4-:R0:W-:Y:S02]  /*0a80*/  STS.U8 [R4+0x1b8], R15 ;  /* 0x0001b80f04007388 */ /* 0x0101e40000000000 */
.L_x_15:
[----:B------:R-:W-:Y:S05]  /*0a90*/  BSYNC.RECONVERGENT B0 ;  /* 0x0000000000007941 */ /* 0x000fea0003800200 */
.L_x_14:
[----:B------:R-:W-:Y:S04]  /*0aa0*/  BSSY.RECONVERGENT B0, `(.L_x_16) ;  /* 0x0000016000007945 */ /* 0x000fe80003800200 */
[----:B------:R-:W-:Y:S05]  /*0ab0*/  @P4 BRA `(.L_x_17) ;  /* 0x0000000000504947 */ /* 0x000fea0003800000 */
[C---:B------:R-:W-:Y:S01]  /*0ac0*/  VIADD R8, R6.reuse, 0x20 ;  /* 0x0000002006087836 */ /* 0x040fe20000000000 */
[----:B------:R-:W-:-:S04]  /*0ad0*/  ISETP.GE.AND P1, PT, R6, 0x2, PT ;  /* 0x000000020600780c */ /* 0x000fc80003f26270 */
[----:B------:R-:W-:-:S09]  /*0ae0*/  ISETP.GE.AND P2, PT, R8, UR4, PT ;  /* 0x0000000408007c0c */ /* 0x000fd2000bf46270 */
[----:B0-2---:R-:W0:Y:S01]  /*0af0*/  @P1 LDC.64 R8, c[0x0][0x380] ;  /* 0x0000e000ff081b82 */ /* 0x005e220000000a00 */
[----:B-1----:R-:W-:-:S07]  /*0b00*/  @P1 VIADD R13, R6, 0xfffffffe ;  /* 0xfffffffe060d1836 */ /* 0x002fce0000000000 */
        /* <DEDUP_REMOVED lines=15> */
.L_x_17:
[----:B------:R-:W-:Y:S05]  /*0c00*/  BSYNC.RECONVERGENT B0 ;  /* 0x0000000000007941 */ /* 0x000fea0003800200 */
.L_x_16:
[C---:B------:R-:W-:Y:S01]  /*0c10*/  VIADD R6, R2.reuse, 0xfffffffe ;  /* 0xfffffffe02067836 */ /* 0x040fe20000000000 */
[----:B0-2---:R-:W-:Y:S01]  /*0c20*/  IADD3 R9, PT, PT, R2, 0x2, RZ ;  /* 0x0000000202097810 */ /* 0x005fe20007ffe0ff */
[----:B-----5:R0:W-:Y:S01]  /*0c30*/  @!P0 STS.U8 [R4+0x6], R5 ;  /* 0x0000060504008388 */ /* 0x0201e20000000000 */
[----:B------:R-:W-:Y:S01]  /*0c40*/  BSSY.RECONVERGENT B0, `(.L_x_18) ;  /* 0x000004d000007945 */ /* 0x000fe20003800200 */
[----:B------:R-:W-:Y:S02]  /*0c50*/  IMAD.MOV.U32 R10, RZ, RZ, RZ ;  /* 0x000000ffff0a7224 */ /* 0x000fe400078e00ff */
[----:B------:R0:W-:Y:S04]  /*0c60*/  @!P0 STS.U8 [R4+0x7], R3 ;  /* 0x0000070304008388 */ /* 0x0001e80000000000 */
[----:B------:R0:W-:Y:S01]  /*0c70*/  @!P0 STS.U8 [R4+0x8], R7 ;  /* 0x0000080704008388 */ /* 0x0001e20000000000 */
[----:B------:R-:W-:Y:S01]  /*0c80*/  BAR.SYNC.DEFER_BLOCKING 0x0 ;  /* 0x0000000000007b1d */ /* 0x000fe20000010000 */
[----:B------:R-:W-:-:S02]  /*0c90*/  ISETP.GT.U32.AND P0, PT, R6, R9, PT ;  /* 0x000000090600720c */ /* 0x000fc40003f04070 */
[----:B------:R-:W-:-:S11]  /*0ca0*/  CS2R R8, SRZ ;  /* 0x0000000000087805 */ /* 0x000fd6000001ff00 */
[----:B0-----:R-:W-:Y:S05]  /*0cb0*/  @P0 BRA `(.L_x_19) ;  /* 0x0000000400140947 */ /* 0x001fea0003800000 */
[----:B------:R-:W-:Y:S01]  /*0cc0*/  VIADD R3, R2, 0xffffffff ;  /* 0xffffffff02037836 */ /* 0x000fe20000000000 */
[----:B------:R-:W-:Y:S02]  /*0cd0*/  ISETP.GT.U32.AND P2, PT, R6, 0x21, PT ;  /* 0x000000210600780c */ /* 0x000fe40003f44070 */
[C---:B------:R-:W-:Y:S02]  /*0ce0*/  ISETP.GT.U32.AND P4, PT, R2.reuse, 0x21, PT ;  /* 0x000000210200780c */ /* 0x040fe40003f84070 */
[----:B------:R-:W-:Y:S02]  /*0cf0*/  ISETP.GT.U32.AND P3, PT, R3, 0x21, PT ;  /* 0x000000210300780c */ /* 0x000fe40003f64070 */
[C---:B------:R-:W-:Y:S02]  /*0d00*/  ISETP.GT.U32.AND P1, PT, R2.reuse, 0x20, PT ;  /* 0x000000200200780c */ /* 0x040fe40003f24070 */
[C---:B------:R-:W-:Y:S02]  /*0d10*/  ISETP.GT.U32.AND P5, PT, R2.reuse, 0x20, PT ;  /* 0x000000200200780c */ /* 0x040fe40003fa4070 */
[----:B------:R-:W-:-:S03]  /*0d20*/  ISETP.GT.U32.AND P6, PT, R2, 0x1f, PT ;  /* 0x0000001f0200780c */ /* 0x000fc60003fc4070 */
[----:B------:R-:W-:Y:S04]  /*0d30*/  @!P2 LDS.U8 R9, [R4+-0x6] ;  /* 0xfffffa000409a984 */ /* 0x000fe80000000000 */
[----:B------:R-:W-:Y:S04]  /*0d40*/  @!P2 LDS.U8 R8, [R4+-0x4] ;  /* 0xfffffc000408a984 */ /* 0x000fe80000000000 */
[----:B------:R-:W0:Y:S04]  /*0d50*/  @!P3 LDS.U8 R12, [R4+-0x3] ;  /* 0xfffffd00040cb984 */ /* 0x000e280000000000 */
[----:B------:R-:W2:Y:S04]  /*0d60*/  @!P3 LDS.U8 R3, [R4+-0x1] ;  /* 0xffffff000403b984 */ /* 0x000ea80000000000 */
[----:B------:R-:W-:Y:S01]  /*0d70*/  @!P2 LDS.U8 R10, [R4+-0x5] ;  /* 0xfffffb00040aa984 */ /* 0x000fe20000000000 */
[----:B------:R-:W-:-:S03]  /*0d80*/  ISETP.GT.U32.AND P2, PT, R2, 0x1f, PT ;  /* 0x0000001f0200780c */ /* 0x000fc60003f44070 */
[----:B------:R-:W3:Y:S04]  /*0d90*/  @!P3 LDS.U8 R5, [R4+-0x2] ;  /* 0xfffffe000405b984 */ /* 0x000ee80000000000 */
[----:B------:R-:W4:Y:S04]  /*0da0*/  @!P4 LDS.U8 R14, [R4] ;  /* 0x00000000040ec984 */ /* 0x000f280000000000 */
[----:B------:R-:W5:Y:S04]  /*0db0*/  @!P4 LDS.U8 R7, [R4+0x2] ;  /* 0x000002000407c984 */ /* 0x000f680000000000 */
[----:B------:R-:W5:Y:S04]  /*0dc0*/  @!P4 LDS.U8 R11, [R4+0x1] ;  /* 0x00000100040bc984 */ /* 0x000f680000000000 */
[----:B------:R-:W5:Y:S04]  /*0dd0*/  @!P1 LDS.U8 R16, [R4+0x3] ;  /* 0x0000030004109984 */ /* 0x000f680000000000 */
[----:B-1----:R-:W1:Y:S04]  /*0de0*/  @!P1 LDS.U8 R13, [R4+0x5] ;  /* 0x00000500040d9984 */ /* 0x002e680000000000 */
[----:B------:R-:W1:Y:S01]  /*0df0*/  @!P1 LDS.U8 R15, [R4+0x4] ;  /* 0x00000400040f9984 */ /* 0x000e620000000000 */
[----:B0-----:R-:W-:-:S03]  /*0e00*/  @!P3 IADD3 R9, PT, PT, R9, R12, RZ ;  /* 0x0000000c0909b210 */ /* 0x001fc60007ffe0ff */
[----:B------:R-:W-:Y:S01]  /*0e10*/  @!P5 LDS.U8 R23, [R4+0x70] ;  /* 0x000070000417d984 */ /* 0x000fe20000000000 */
[----:B--2---:R-:W-:-:S03]  /*0e20*/  @!P3 IMAD.IADD R8, R8, 0x1, R3 ;  /* 0x000000010808b824 */ /* 0x004fc600078e0203 */
[----:B------:R-:W0:Y:S01]  /*0e30*/  @!P2 LDS.U8 R12, [R4+0x6] ;  /* 0x00000600040ca984 */ /* 0x000e220000000000 */
[----:B------:R-:W-:-:S03]  /*0e40*/  VIADD R3, R2, 0xffffffff ;  /* 0xffffffff02037836 */ /* 0x000fc60000000000 */
[----:B------:R-:W-:Y:S01]  /*0e50*/  @!P5 LDS.U8 R20, [R4+0x6f] ;  /* 0x00006f000414d984 */ /* 0x000fe20000000000 */
[----:B---3--:R-:W-:Y:S01]  /*0e60*/  @!P3 IMAD.IADD R10, R10, 0x1, R5 ;  /* 0x000000010a0ab824 */ /* 0x008fe200078e0205 */
[----:B------:R-:W-:Y:S02]  /*0e70*/  ISETP.GT.U32.AND P3, PT, R6, 0x21, PT ;  /* 0x000000210600780c */ /* 0x000fe40003f64070 */
[----:B------:R-:W2:Y:S01]  /*0e80*/  @!P2 LDS.U8 R5, [R4+0x7] ;  /* 0x000007000405a984 */ /* 0x000ea20000000000 */
[----:B----4-:R-:W-:-:S03]  /*0e90*/  @!P4 IADD3 R9, PT, PT, R9, R14, RZ ;  /* 0x0000000e0909c210 */ /* 0x010fc60007ffe0ff */
[----:B------:R-:W-:Y:S01]  /*0ea0*/  @!P5 LDS.U8 R21, [R4+0x71] ;  /* 0x000071000415d984 */ /* 0x000fe20000000000 */
[----:B-----5:R-:W-:-:S03]  /*0eb0*/  @!P4 IMAD.IADD R8, R8, 0x1, R7 ;  /* 0x000000010808c824 */ /* 0x020fc600078e0207 */
[----:B------:R-:W-:Y:S01]  /*0ec0*/  @!P6 LDS.U8 R22, [R4+0x72] ;  /* 0x000072000416e984 */ /* 0x000fe20000000000 */
[----:B------:R-:W-:Y:S01]  /*0ed0*/  @!P4 IMAD.IADD R10, R10, 0x1, R11 ;  /* 0x000000010a0ac824 */ /* 0x000fe200078e020b */
[----:B------:R-:W-:Y:S02]  /*0ee0*/  ISETP.GT.U32.AND P4, PT, R3, 0x21, PT ;  /* 0x000000210300780c */ /* 0x000fe40003f84070 */
[----:B------:R-:W3:Y:S01]  /*0ef0*/  @!P3 LDS.U8 R14, [R4+0x66] ;  /* 0x00006600040eb984 */ /* 0x000ee20000000000 */
[----:B------:R-:W-:-:S03]  /*0f00*/  @!P1 IMAD.IADD R9, R9, 0x1, R16 ;  /* 0x0000000109099824 */ /* 0x000fc600078e0210 */
[----:B------:R-:W4:Y:S01]  /*0f10*/  @!P2 LDS.U8 R3, [R4+0x8] ;  /* 0x000008000403a984 */ /* 0x000f220000000000 */
[----:B-1----:R-:W-:-:S03]  /*0f20*/  @!P1 IADD3 R8, PT, PT, R8, R13, RZ ;  /* 0x0000000d08089210 */ /* 0x002fc60007ffe0ff */
[----:B------:R-:W1:Y:S01]  /*0f30*/  @!P3 LDS.U8 R7, [R4+0x68] ;  /* 0x000068000407b984 */ /* 0x000e620000000000 */
[----:B------:R-:W-:Y:S01]  /*0f40*/  @!P1 IMAD.IADD R10, R10, 0x1, R15 ;  /* 0x000000010a0a9824 */ /* 0x000fe200078e020f */
[----:B------:R-:W-:Y:S02]  /*0f50*/  ISETP.GT.U32.AND P1, PT, R2, 0x21, PT ;  /* 0x000000210200780c */ /* 0x000fe40003f24070 */
[----:B------:R-:W5:Y:S04]  /*0f60*/  @!P3 LDS.U8 R11, [R4+0x67] ;  /* 0x00006700040bb984 */ /* 0x000f680000000000 */
[----:B------:R-:W5:Y:S01]  /*0f70*/  @!P4 LDS.U8 R13, [R4+0x6b] ;  /* 0x00006b00040dc984 */ /* 0x000f620000000000 */
[----:B0-----:R-:W-:-:S03]  /*0f80*/  @!P2 IMAD.IADD R9, R9, 0x1, R12 ;  /* 0x000000010909a824 */ /* 0x001fc600078e020c */
[----:B------:R-:W0:Y:S04]  /*0f90*/  @!P4 LDS.U8 R15, [R4+0x6a] ;  /* 0x00006a00040fc984 */ /* 0x000e280000000000 */
[----:B------:R-:W0:Y:S04]  /*0fa0*/  @!P4 LDS.U8 R16, [R4+0x69] ;  /* 0x000069000410c984 */ /* 0x000e280000000000 */
[----:B------:R-:W0:Y:S01]  /*0fb0*/  @!P1 LDS.U8 R19, [R4+0x6d] ;  /* 0x00006d0004139984 */ /* 0x000e220000000000 */
[----:B--2---:R-:W-:-:S03]  /*0fc0*/  @!P2 IADD3 R10, PT, PT, R10, R5, RZ ;  /* 0x000000050a0aa210 */ /* 0x004fc60007ffe0ff */
[----:B------:R-:W2:Y:S04]  /*0fd0*/  @!P1 LDS.U8 R17, [R4+0x6e] ;  /* 0x00006e0004119984 */ /* 0x000ea80000000000 */
[----:B------:R-:W2:Y:S04]  /*0fe0*/  @!P1 LDS.U8 R18, [R4+0x6c] ;  /* 0x00006c0004129984 */ /* 0x000ea80000000000 */
[----:B------:R-:W2:Y:S01]  /*0ff0*/  @!P6 LDS.U8 R25, [R4+0x74] ;  /* 0x000074000419e984 */ /* 0x000ea20000000000 */
[----:B---3--:R-:W-:-:S03]  /*1000*/  @!P3 IMAD.IADD R9, R9, 0x1, R14 ;  /* 0x000000010909b824 */ /* 0x008fc600078e020e */
[----:B------:R-:W3:Y:S01]  /*1010*/  @!P6 LDS.U8 R27, [R4+0x73] ;  /* 0x00007300041be984 */ /* 0x000ee20000000000 */
[----:B----4-:R-:W-:-:S04]  /*1020*/  @!P2 IMAD.IADD R8, R8, 0x1, R3 ;  /* 0x000000010808a824 */ /* 0x010fc800078e0203 */
[----:B-1----:R-:W-:Y:S02]  /*1030*/  @!P3 IMAD.IADD R8, R8, 0x1, R7 ;  /* 0x000000010808b824 */ /* 0x002fe400078e0207 */
[----:B-----5:R-:W-:Y:S02]  /*1040*/  @!P3 IMAD.IADD R10, R10, 0x1, R11 ;  /* 0x000000010a0ab824 */ /* 0x020fe400078e020b */
[----:B------:R-:W-:Y:S02]  /*1050*/  @!P4 IMAD.IADD R8, R8, 0x1, R13 ;  /* 0x000000010808c824 */ /* 0x000fe400078e020d */
[----:B0-----:R-:W-:Y:S01]  /*1060*/  @!P4 IMAD.IADD R10, R10, 0x1, R15 ;  /* 0x000000010a0ac824 */ /* 0x001fe200078e020f */
[----:B------:R-:W-:-:S03]  /*1070*/  @!P4 IADD3 R9, PT, PT, R9, R16, RZ ;  /* 0x000000100909c210 */ /* 0x000fc60007ffe0ff */
[----:B------:R-:W-:Y:S01]  /*1080*/  @!P1 IMAD.IADD R10, R10, 0x1, R19 ;  /* 0x000000010a0a9824 */ /* 0x000fe200078e0213 */
[----:B--2---:R-:W-:-:S04]  /*1090*/  @!P1 IADD3 R8, PT, PT, R8, R17, RZ ;  /* 0x0000001108089210 */ /* 0x004fc80007ffe0ff */
[----:B------:R-:W-:Y:S01]  /*10a0*/  @!P5 IADD3 R10, PT, PT, R10, R23, RZ ;  /* 0x000000170a0ad210 */ /* 0x000fe20007ffe0ff */
[----:B------:R-:W-:Y:S02]  /*10b0*/  @!P1 IMAD.IADD R9, R9, 0x1, R18 ;  /* 0x0000000109099824 */ /* 0x000fe400078e0212 */
[----:B------:R-:W-:Y:S02]  /*10c0*/  @!P5 IMAD.IADD R8, R8, 0x1, R21 ;  /* 0x000000010808d824 */ /* 0x000fe400078e0215 */
[----:B------:R-:W-:Y:S02]  /*10d0*/  @!P5 IMAD.IADD R9, R9, 0x1, R20 ;  /* 0x000000010909d824 */ /* 0x000fe400078e0214 */
[----:B------:R-:W-:Y:S02]  /*10e0*/  @!P6 IMAD.IADD R8, R8, 0x1, R25 ;  /* 0x000000010808e824 */ /* 0x000fe400078e0219 */
[----:B------:R-:W-:Y:S02]  /*10f0*/  @!P6 IMAD.IADD R9, R9, 0x1, R22 ;  /* 0x000000010909e824 */ /* 0x000fe400078e0216 */
[----:B---3--:R-:W-:-:S07]  /*1100*/  @!P6 IMAD.IADD R10, R10, 0x1, R27 ;  /* 0x000000010a0ae824 */ /* 0x008fce00078e021b */
.L_x_19:
[----:B------:R-:W-:Y:S05]  /*1110*/  BSYNC.RECONVERGENT B0 ;  /* 0x0000000000007941 */ /* 0x000fea0003800200 */
.L_x_18:
[----:B------:R-:W-:Y:S04]  /*1120*/  BSSY.RECONVERGENT B0, `(.L_x_20) ;  /* 0x0000074000007945 */ /* 0x000fe80003800200 */
[----:B------:R-:W-:Y:S04]  /*1130*/  BSSY.RELIABLE B1, `(.L_x_21) ;  /* 0x000004e000017945 */ /* 0x000fe80003800100 */
[----:B------:R-:W-:Y:S05]  /*1140*/  @P0 BRA `(.L_x_22) ;  /* 0x0000000400280947 */ /* 0x000fea0003800000 */
[----:B------:R-:W-:Y:S01]  /*1150*/  ISETP.GT.U32.AND P1, PT, R6, 0x21, PT ;  /* 0x000000210600780c */ /* 0x000fe20003f24070 */
[----:B------:R-:W-:Y:S05]  /*1160*/  @P0 BREAK.RELIABLE B1 ;  /* 0x0000000000010942 */ /* 0x000fea0003800100 */
[C---:B------:R-:W-:Y:S02]  /*1170*/  IADD3 R3, PT, PT, R2.reuse, -0x1, RZ ;  /* 0xffffffff02037810 */ /* 0x040fe40007ffe0ff */
[----:B------:R-:W-:Y:S02]  /*1180*/  ISETP.GT.U32.AND P3, PT, R2, 0x21, PT ;  /* 0x000000210200780c */ /* 0x000fe40003f64070 */
[----:B------:R-:W-:-:S02]  /*1190*/  ISETP.GT.U32.AND P2, PT, R3, 0x21, PT ;  /* 0x000000210300780c */ /* 0x000fc40003f44070 */
[C---:B------:R-:W-:Y:S01]  /*11a0*/  ISETP.GT.U32.AND P4, PT, R2.reuse, 0x20, PT ;  /* 0x000000200200780c */ /* 0x040fe20003f84070 */
[----:B------:R-:W0:Y:S01]  /*11b0*/  @!P1 LDS.U8 R12, [R4+0xd2] ;  /* 0x0000d200040c9984 */ /* 0x000e220000000000 */
[----:B------:R-:W-:-:S03]  /*11c0*/  ISETP.GT.U32.AND P5, PT, R2, 0x1f, PT ;  /* 0x0000001f0200780c */ /* 0x000fc60003fa4070 */
[----:B------:R-:W2:Y:S04]  /*11d0*/  @!P1 LDS.U8 R3, [R4+0xd4] ;  /* 0x0000d40004039984 */ /* 0x000ea80000000000 */
[----:B------:R-:W3:Y:S04]  /*11e0*/  @!P1 LDS.U8 R5, [R4+0xd3] ;  /* 0x0000d30004059984 */ /* 0x000ee80000000000 */
[----:B------:R-:W4:Y:S04]  /*11f0*/  @!P2 LDS.U8 R7, [R4+0xd7] ;  /* 0x0000d7000407a984 */ /* 0x000f280000000000 */
[----:B------:R-:W5:Y:S04]  /*1200*/  @!P2 LDS.U8 R11, [R4+0xd6] ;  /* 0x0000d600040ba984 */ /* 0x000f680000000000 */
[----:B------:R-:W5:Y:S04]  /*1210*/  @!P2 LDS.U8 R14, [R4+0xd5] ;  /* 0x0000d500040ea984 */ /* 0x000f680000000000 */
[----:B-1----:R-:W1:Y:S04]  /*1220*/  @!P3 LDS.U8 R15, [R4+0xd9] ;  /* 0x0000d900040fb984 */ /* 0x002e680000000000 */
[----:B------:R-:W1:Y:S04]  /*1230*/  @!P3 LDS.U8 R13, [R4+0xda] ;  /* 0x0000da00040db984 */ /* 0x000e680000000000 */
[----:B------:R-:W1:Y:S04]  /*1240*/  @!P3 LDS.U8 R16, [R4+0xd8] ;  /* 0x0000d8000410b984 */ /* 0x000e680000000000 */
[----:B------:R-:W1:Y:S04]  /*1250*/  @!P4 LDS.U8 R19, [R4+0xdc] ;  /* 0x0000dc000413c984 */ /* 0x000e680000000000 */
[----:B------:R-:W1:Y:S01]  /*1260*/  @!P4 LDS.U8 R18, [R4+0xdb] ;  /* 0x0000db000412c984 */ /* 0x000e620000000000 */
[----:B0-----:R-:W-:-:S03]  /*1270*/  @!P1 IMAD.IADD R9, R9, 0x1, R12 ;  /* 0x0000000109099824 */ /* 0x001fc600078e020c */
[----:B------:R-:W0:Y:S01]  /*1280*/  @!P4 LDS.U8 R17, [R4+0xdd] ;  /* 0x0000dd000411c984 */ /* 0x000e220000000000 */
[----:B--2---:R-:W-:-:S03]  /*1290*/  @!P1 IMAD.IADD R8, R8, 0x1, R3 ;  /* 0x0000000108089824 */ /* 0x004fc600078e0203 */
[----:B------:R-:W2:Y:S01]  /*12a0*/  @!P5 LDS.U8 R20, [R4+0xde] ;  /* 0x0000de000414d984 */ /* 0x000ea20000000000 */
[----:B---3--:R-:W-:-:S03]  /*12b0*/  @!P1 IMAD.IADD R10, R10, 0x1, R5 ;  /* 0x000000010a0a9824 */ /* 0x008fc600078e0205 */
[----:B------:R-:W3:Y:S01]  /*12c0*/  @!P5 LDS.U8 R21, [R4+0xe0] ;  /* 0x0000e0000415d984 */ /* 0x000ee20000000000 */
[----:B----4-:R-:W-:-:S03]  /*12d0*/  @!P2 IMAD.IADD R8, R8, 0x1, R7 ;  /* 0x000000010808a824 */ /* 0x010fc600078e0207 */
[----:B------:R-:W4:Y:S01]  /*12e0*/  @!P5 LDS.U8 R23, [R4+0xdf] ;  /* 0x0000df000417d984 */ /* 0x000f220000000000 */
[----:B-----5:R-:W-:Y:S01]  /*12f0*/  @!P2 IMAD.IADD R10, R10, 0x1, R11 ;  /* 0x000000010a0aa824 */ /* 0x020fe200078e020b */
[----:B------:R-:W-:-:S03]  /*1300*/  @!P2 IADD3 R9, PT, PT, R9, R14, RZ ;  /* 0x0000000e0909a210 */ /* 0x000fc60007ffe0ff */
[----:B-1----:R-:W-:Y:S01]  /*1310*/  @!P3 IMAD.IADD R10, R10, 0x1, R15 ;  /* 0x000000010a0ab824 */ /* 0x002fe200078e020f */
[----:B------:R-:W-:Y:S01]  /*1320*/  @!P3 IADD3 R8, PT, PT, R8, R13, RZ ;  /* 0x0000000d0808b210 */ /* 0x000fe20007ffe0ff */
[----:B------:R-:W-:-:S03]  /*1330*/  @!P3 IMAD.IADD R9, R9, 0x1, R16 ;  /* 0x000000010909b824 */ /* 0x000fc600078e0210 */
[----:B------:R-:W-:Y:S01]  /*1340*/  @!P4 IADD3 R10, PT, PT, R10, R19, RZ ;  /* 0x000000130a0ac210 */ /* 0x000fe20007ffe0ff */
[----:B------:R-:W-:Y:S02]  /*1350*/  @!P4 IMAD.IADD R9, R9, 0x1, R18 ;  /* 0x000000010909c824 */ /* 0x000fe400078e0212 */
[----:B0-----:R-:W-:Y:S02]  /*1360*/  @!P4 IMAD.IADD R8, R8, 0x1, R17 ;  /* 0x000000010808c824 */ /* 0x001fe400078e0211 */
[----:B--2---:R-:W-:Y:S02]  /*1370*/  @!P5 IMAD.IADD R9, R9, 0x1, R20 ;  /* 0x000000010909d824 */ /* 0x004fe400078e0214 */
[----:B---3--:R-:W-:Y:S02]  /*1380*/  @!P5 IMAD.IADD R8, R8, 0x1, R21 ;  /* 0x000000010808d824 */ /* 0x008fe400078e0215 */
[----:B----4-:R-:W-:Y:S01]  /*1390*/  @!P5 IMAD.IADD R10, R10, 0x1, R23 ;  /* 0x000000010a0ad824 */ /* 0x010fe200078e0217 */
[----:B------:R-:W-:Y:S06]  /*13a0*/  @P0 BRA `(.L_x_23) ;  /* 0x00000004002c0947 */ /* 0x000fec0003800000 */
[----:B------:R-:W-:Y:S02]  /*13b0*/  ISETP.GT.U32.AND P1, PT, R6, 0x21, PT ;  /* 0x000000210600780c */ /* 0x000fe40003f24070 */
[C---:B------:R-:W-:Y:S02]  /*13c0*/  IADD3 R3, PT, PT, R2.reuse, -0x1, RZ ;  /* 0xffffffff02037810 */ /* 0x040fe40007ffe0ff */
[C---:B------:R-:W-:Y:S02]  /*13d0*/  ISETP.GT.U32.AND P3, PT, R2.reuse, 0x21, PT ;  /* 0x000000210200780c */ /* 0x040fe40003f64070 */
[----:B------:R-:W-:Y:S02]  /*13e0*/  ISETP.GT.U32.AND P2, PT, R3, 0x21, PT ;  /* 0x000000210300780c */ /* 0x000fe40003f44070 */
[C---:B------:R-:W-:Y:S02]  /*13f0*/  ISETP.GT.U32.AND P4, PT, R2.reuse, 0x20, PT ;  /* 0x000000200200780c */ /* 0x040fe40003f84070 */
[----:B------:R-:W-:-:S03]  /*1400*/  ISETP.GT.U32.AND P5, PT, R2, 0x1f, PT ;  /* 0x0000001f0200780c */ /* 0x000fc60003fa4070 */
[----:B------:R-:W0:Y:S04]  /*1410*/  @!P1 LDS.U8 R12, [R4+0x13e] ;  /* 0x00013e00040c9984 */ /* 0x000e280000000000 */
[----:B------:R-:W1:Y:S04]  /*1420*/  @!P1 LDS.U8 R3, [R4+0x140] ;  /* 0x0001400004039984 */ /* 0x000e680000000000 */
[----:B------:R-:W2:Y:S04]  /*1430*/  @!P1 LDS.U8 R5, [R4+0x13f] ;  /* 0x00013f0004059984 */ /* 0x000ea80000000000 */
[----:B------:R-:W3:Y:S04]  /*1440*/  @!P2 LDS.U8 R7, [R4+0x143] ;  /* 0x000143000407a984 */ /* 0x000ee80000000000 */
[----:B------:R-:W4:Y:S04]  /*1450*/  @!P2 LDS.U8 R14, [R4+0x141] ;  /* 0x00014100040ea984 */ /* 0x000f280000000000 */
[----:B------:R-:W5:Y:S04]  /*1460*/  @!P2 LDS.U8 R11, [R4+0x142] ;  /* 0x00014200040ba984 */ /* 0x000f680000000000 */
[----:B------:R-:W5:Y:S04]  /*1470*/  @!P3 LDS.U8 R13, [R4+0x146] ;  /* 0x00014600040db984 */ /* 0x000f680000000000 */
[----:B------:R-:W5:Y:S04]  /*1480*/  @!P3 LDS.U8 R15, [R4+0x145] ;  /* 0x00014500040fb984 */ /* 0x000f680000000000 */
[----:B------:R-:W5:Y:S04]  /*1490*/  @!P3 LDS.U8 R16, [R4+0x144] ;  /* 0x000144000410b984 */ /* 0x000f680000000000 */
[----:B------:R-:W5:Y:S04]  /*14a0*/  @!P4 LDS.U8 R18, [R4+0x147] ;  /* 0x000147000412c984 */ /* 0x000f680000000000 */
[----:B------:R-:W5:Y:S01]  /*14b0*/  @!P4 LDS.U8 R17, [R4+0x149] ;  /* 0x000149000411c984 */ /* 0x000f620000000000 */
[----:B0-----:R-:W-:-:S03]  /*14c0*/  @!P1 IMAD.IADD R9, R9, 0x1, R12 ;  /* 0x0000000109099824 */ /* 0x001fc600078e020c */
[----:B------:R-:W0:Y:S01]  /*14d0*/  @!P4 LDS.U8 R19, [R4+0x148] ;  /* 0x000148000413c984 */ /* 0x000e220000000000 */
[----:B-1----:R-:W-:-:S03]  /*14e0*/  @!P1 IMAD.IADD R8, R8, 0x1, R3 ;  /* 0x0000000108089824 */ /* 0x002fc600078e0203 */
[----:B------:R-:W1:Y:S01]  /*14f0*/  @!P5 LDS.U8 R20, [R4+0x14a] ;  /* 0x00014a000414d984 */ /* 0x000e620000000000 */
[----:B--2---:R-:W-:-:S03]  /*1500*/  @!P1 IMAD.IADD R10, R10, 0x1, R5 ;  /* 0x000000010a0a9824 */ /* 0x004fc600078e0205 */
[----:B------:R-:W2:Y:S01]  /*1510*/  @!P5 LDS.U8 R21, [R4+0x14c] ;  /* 0x00014c000415d984 */ /* 0x000ea20000000000 */
[----:B---3--:R-:W-:-:S03]  /*1520*/  @!P2 IMAD.IADD R8, R8, 0x1, R7 ;  /* 0x000000010808a824 */ /* 0x008fc600078e0207 */
[----:B------:R-:W3:Y:S01]  /*1530*/  @!P5 LDS.U8 R23, [R4+0x14b] ;  /* 0x00014b000417d984 */ /* 0x000ee20000000000 */
[----:B----4-:R-:W-:Y:S01]  /*1540*/  @!P2 IADD3 R9, PT, PT, R9, R14, RZ ;  /* 0x0000000e0909a210 */ /* 0x010fe20007ffe0ff */
[----:B-----5:R-:W-:Y:S01]  /*1550*/  @!P2 IMAD.IADD R10, R10, 0x1, R11 ;  /* 0x000000010a0aa824 */ /* 0x020fe200078e020b */
[----:B------:R-:W-:-:S03]  /*1560*/  @!P3 IADD3 R8, PT, PT, R8, R13, RZ ;  /* 0x0000000d0808b210 */ /* 0x000fc60007ffe0ff */
[----:B------:R-:W-:Y:S02]  /*1570*/  @!P3 IMAD.IADD R10, R10, 0x1, R15 ;  /* 0x000000010a0ab824 */ /* 0x000fe400078e020f */
[----:B------:R-:W-:-:S04]  /*1580*/  @!P3 IMAD.IADD R9, R9, 0x1, R16 ;  /* 0x000000010909b824 */ /* 0x000fc800078e0210 */
[----:B------:R-:W-:Y:S02]  /*1590*/  @!P4 IMAD.IADD R9, R9, 0x1, R18 ;  /* 0x000000010909c824 */ /* 0x000fe400078e0212 */
[----:B------:R-:W-:Y:S01]  /*15a0*/  @!P4 IMAD.IADD R8, R8, 0x1, R17 ;  /* 0x000000010808c824 */ /* 0x000fe200078e0211 */
[----:B0-----:R-:W-:Y:S01]  /*15b0*/  @!P4 IADD3 R10, PT, PT, R10, R19, RZ ;  /* 0x000000130a0ac210 */ /* 0x001fe20007ffe0ff */
[----:B-1----:R-:W-:Y:S02]  /*15c0*/  @!P5 IMAD.IADD R9, R9, 0x1, R20 ;  /* 0x000000010909d824 */ /* 0x002fe400078e0214 */
[----:B--2---:R-:W-:Y:S01]  /*15d0*/  @!P5 IMAD.IADD R8, R8, 0x1, R21 ;  /* 0x000000010808d824 */ /* 0x004fe200078e0215 */
[----:B---3--:R-:W-:-:S07]  /*15e0*/  @!P5 IADD3 R10, PT, PT, R10, R23, RZ ;  /* 0x000000170a0ad210 */ /* 0x008fce0007ffe0ff */
.L_x_22:
[----:B------:R-:W-:Y:S05]  /*15f0*/  @P0 BREAK.RELIABLE B1 ;  /* 0x0000000000010942 */ /* 0x000fea0003800100 */
[----:B------:R-:W-:Y:S05]  /*1600*/  @P0 BRA `(.L_x_23) ;  /* 0x0000000000940947 */ /* 0x000fea0003800000 */
[----:B------:R-:W-:Y:S05]  /*1610*/  BSYNC.RELIABLE B1 ;  /* 0x0000000000017941 */ /* 0x000fea0003800100 */
.L_x_21:
[----:B------:R-:W-:Y:S01]  /*1620*/  VIADD R3, R2, 0xffffffff ;  /* 0xffffffff02037836 */ /* 0x000fe20000000000 */
[----:B------:R-:W-:Y:S02]  /*1630*/  ISETP.GT.U32.AND P0, PT, R6, 0x21, PT ;  /* 0x000000210600780c */ /* 0x000fe40003f04070 */
[C---:B------:R-:W-:Y:S02]  /*1640*/  ISETP.GT.U32.AND P2, PT, R2.reuse, 0x21, PT ;  /* 0x000000210200780c */ /* 0x040fe40003f44070 */
[----:B------:R-:W-:Y:S02]  /*1650*/  ISETP.GT.U32.AND P1, PT, R3, 0x21, PT ;  /* 0x000000210300780c */ /* 0x000fe40003f24070 */
[C---:B------:R-:W-:Y:S02]  /*1660*/  ISETP.GT.U32.AND P3, PT, R2.reuse, 0x20, PT ;  /* 0x000000200200780c */ /* 0x040fe40003f64070 */
[----:B------:R-:W-:-:S05]  /*1670*/  ISETP.GT.U32.AND P4, PT, R2, 0x1f, PT ;  /* 0x0000001f0200780c */ /* 0x000fca0003f84070 */
[----:B------:R-:W0:Y:S04]  /*1680*/  @!P0 LDS.U8 R6, [R4+0x1aa] ;  /* 0x0001aa0004068984 */ /* 0x000e280000000000 */
[----:B------:R-:W2:Y:S04]  /*1690*/  @!P0 LDS.U8 R5, [R4+0x1ab] ;  /* 0x0001ab0004058984 */ /* 0x000ea80000000000 */
[----:B------:R-:W3:Y:S04]  /*16a0*/  @!P0 LDS.U8 R3, [R4+0x1ac] ;  /* 0x0001ac0004038984 */ /* 0x000ee80000000000 */
[----:B------:R-:W4:Y:S04]  /*16b0*/  @!P1 LDS.U8 R2, [R4+0x1ad] ;  /* 0x0001ad0004029984 */ /* 0x000f280000000000 */
[----:B------:R-:W5:Y:S04]  /*16c0*/  @!P1 LDS.U8 R11, [R4+0x1ae] ;  /* 0x0001ae00040b9984 */ /* 0x000f680000000000 */
[----:B------:R-:W5:Y:S04]  /*16d0*/  @!P1 LDS.U8 R7, [R4+0x1af] ;  /* 0x0001af0004079984 */ /* 0x000f680000000000 */
[----:B------:R-:W5:Y:S04]  /*16e0*/  @!P2 LDS.U8 R12, [R4+0x1b0] ;  /* 0x0001b000040ca984 */ /* 0x000f680000000000 */
[----:B-1----:R-:W1:Y:S04]  /*16f0*/  @!P2 LDS.U8 R15, [R4+0x1b1] ;  /* 0x0001b100040fa984 */ /* 0x002e680000000000 */
[----:B------:R-:W1:Y:S04]  /*1700*/  @!P2 LDS.U8 R13, [R4+0x1b2] ;  /* 0x0001b200040da984 */ /* 0x000e680000000000 */
[----:B------:R-:W1:Y:S04]  /*1710*/  @!P3 LDS.U8 R14, [R4+0x1b3] ;  /* 0x0001b300040eb984 */ /* 0x000e680000000000 */
[----:B------:R-:W1:Y:S01]  /*1720*/  @!P3 LDS.U8 R19, [R4+0x1b4] ;  /* 0x0001b4000413b984 */ /* 0x000e620000000000 */
[----:B0-----:R-:W-:-:S03]  /*1730*/  @!P0 IMAD.IADD R9, R9, 0x1, R6 ;  /* 0x0000000109098824 */ /* 0x001fc600078e0206 */
[----:B------:R-:W0:Y:S01]  /*1740*/  @!P3 LDS.U8 R17, [R4+0x1b5] ;  /* 0x0001b5000411b984 */ /* 0x000e220000000000 */
[----:B--2---:R-:W-:-:S03]  /*1750*/  @!P0 IADD3 R10, PT, PT, R10, R5, RZ ;  /* 0x000000050a0a8210 */ /* 0x004fc60007ffe0ff */
[----:B------:R-:W2:Y:S01]  /*1760*/  @!P4 LDS.U8 R16, [R4+0x1b6] ;  /* 0x0001b6000410c984 */ /* 0x000ea20000000000 */
[----:B---3--:R-:W-:-:S03]  /*1770*/  @!P0 IMAD.IADD R8, R8, 0x1, R3 ;  /* 0x0000000108088824 */ /* 0x008fc600078e0203 */
[----:B------:R-:W3:Y:S01]  /*1780*/  @!P4 LDS.U8 R23, [R4+0x1b7] ;  /* 0x0001b7000417c984 */ /* 0x000ee20000000000 */
[----:B----4-:R-:W-:-:S03]  /*1790*/  @!P1 IMAD.IADD R9, R9, 0x1, R2 ;  /* 0x0000000109099824 */ /* 0x010fc600078e0202 */
[----:B------:R-:W4:Y:S01]  /*17a0*/  @!P4 LDS.U8 R21, [R4+0x1b8] ;  /* 0x0001b8000415c984 */ /* 0x000f220000000000 */
[----:B-----5:R-:W-:Y:S01]  /*17b0*/  @!P1 IADD3 R10, PT, PT, R10, R11, RZ ;  /* 0x0000000b0a0a9210 */ /* 0x020fe20007ffe0ff */
[----:B------:R-:W-:Y:S02]  /*17c0*/  @!P1 IMAD.IADD R8, R8, 0x1, R7 ;  /* 0x0000000108089824 */ /* 0x000fe400078e0207 */
[----:B------:R-:W-:Y:S01]  /*17d0*/  @!P2 IMAD.IADD R9, R9, 0x1, R12 ;  /* 0x000000010909a824 */ /* 0x000fe200078e020c */
[----:B-1----:R-:W-:Y:S01]  /*17e0*/  @!P2 IADD3 R10, PT, PT, R10, R15, RZ ;  /* 0x0000000f0a0aa210 */ /* 0x002fe20007ffe0ff */
[----:B------:R-:W-:Y:S02]  /*17f0*/  @!P2 IMAD.IADD R8, R8, 0x1, R13 ;  /* 0x000000010808a824 */ /* 0x000fe400078e020d */
[----:B------:R-:W-:Y:S01]  /*1800*/  @!P3 IMAD.IADD R9, R9, 0x1, R14 ;  /* 0x000000010909b824 */ /* 0x000fe200078e020e */
[----:B------:R-:W-:Y:S01]  /*1810*/  @!P3 IADD3 R10, PT, PT, R10, R19, RZ ;  /* 0x000000130a0ab210 */ /* 0x000fe20007ffe0ff */
[----:B0-----:R-:W-:-:S02]  /*1820*/  @!P3 IMAD.IADD R8, R8, 0x1, R17 ;  /* 0x000000010808b824 */ /* 0x001fc400078e0211 */
[----:B--2---:R-:W-:Y:S01]  /*1830*/  @!P4 IMAD.IADD R9, R9, 0x1, R16 ;  /* 0x000000010909c824 */ /* 0x004fe200078e0210 */
[----:B---3--:R-:W-:Y:S01]  /*1840*/  @!P4 IADD3 R10, PT, PT, R10, R23, RZ ;  /* 0x000000170a0ac210 */ /* 0x008fe20007ffe0ff */
[----:B----4-:R-:W-:-:S07]  /*1850*/  @!P4 IMAD.IADD R8, R8, 0x1, R21 ;  /* 0x000000010808c824 */ /* 0x010fce00078e0215 */
.L_x_23:
[----:B------:R-:W-:Y:S05]  /*1860*/  BSYNC.RECONVERGENT B0 ;  /* 0x0000000000007941 */ /* 0x000fea0003800200 */
.L_x_20:
[----:B------:R-:W-:Y:S05]  /*1870*/  WARPSYNC.ALL ;  /* 0x0000000000007948 */ /* 0x000fea0003800000 */
[----:B------:R-:W-:Y:S02]  /*1880*/  LOP3.LUT R2, R9, 0xffff, RZ, 0xc0, !PT ;  /* 0x0000ffff09027812 */ /* 0x000fe400078ec0ff */
[----:B-1----:R-:W-:Y:S02]  /*1890*/  LOP3.LUT R4, R10, 0xffff, RZ, 0xc0, !PT ;  /* 0x0000ffff0a047812 */ /* 0x002fe400078ec0ff */
[----:B------:R-:W-:Y:S01]  /*18a0*/  LOP3.LUT R3, R8, 0xffff, RZ, 0xc0, !PT ;  /* 0x0000ffff08037812 */ /* 0x000fe200078ec0ff */
[----:B------:R-:W-:-:S02]  /*18b0*/  IMAD R2, R2, 0x47af, RZ ;  /* 0x000047af02027824 */ /* 0x000fc400078e02ff */
[----:B------:R-:W-:Y:S02]  /*18c0*/  IMAD R6, R4, 0x47af, RZ ;  /* 0x000047af04067824 */ /* 0x000fe400078e02ff */
[----:B------:R-:W-:Y:S01]  /*18d0*/  IMAD R3, R3, 0x47af, RZ ;  /* 0x000047af03037824 */ /* 0x000fe200078e02ff */
[----:B------:R-:W-:Y:S02]  /*18e0*/  SHF.R.U32.HI R4, RZ, 0x10, R2 ;  /* 0x00000010ff047819 */ /* 0x000fe40000011602 */
[----:B------:R-:W-:Y:S02]  /*18f0*/  SHF.R.U32.HI R6, RZ, 0x10, R6 ;  /* 0x00000010ff067819 */ /* 0x000fe40000011606 */
[----:B------:R-:W-:Y:S01]  /*1900*/  SHF.R.U32.HI R5, RZ, 0x10, R3 ;  /* 0x00000010ff057819 */ /* 0x000fe20000011603 */
[----:B------:R-:W-:Y:S01]  /*1910*/  IMAD.MOV R12, RZ, RZ, -R4 ;  /* 0x000000ffff0c7224 */ /* 0x000fe200078e0a04 */
[----:B------:R-:W0:Y:S01]  /*1920*/  LDC.64 R2, c[0x0][0x388] ;  /* 0x0000e200ff027b82 */ /* 0x000e220000000a00 */
[----:B------:R-:W-:Y:S01]  /*1930*/  IMAD.MOV R11, RZ, RZ, -R6 ;  /* 0x000000ffff0b7224 */ /* 0x000fe200078e0a06 */
[----:B------:R-:W-:-:S02]  /*1940*/  IADD3 R7, PT, PT, RZ, -R5, RZ ;  /* 0x80000005ff077210 */ /* 0x000fc40007ffe0ff */
[----:B------:R-:W-:Y:S02]  /*1950*/  PRMT R12, R12, 0x7710, RZ ;  /* 0x000077100c0c7816 */ /* 0x000fe400000000ff */
[----:B------:R-:W-:Y:S02]  /*1960*/  PRMT R11, R11, 0x7710, RZ ;  /* 0x000077100b0b7816 */ /* 0x000fe400000000ff */
[----:B------:R-:W-:Y:S01]  /*1970*/  PRMT R7, R7, 0x7710, RZ ;  /* 0x0000771007077816 */ /* 0x000fe200000000ff */
[----:B------:R-:W-:Y:S02]  /*1980*/  IMAD.IADD R9, R12, 0x1, R9 ;  /* 0x000000010c097824 */ /* 0x000fe400078e0209 */
[----:B------:R-:W-:Y:S01]  /*1990*/  IMAD.IADD R10, R11, 0x1, R10 ;  /* 0x000000010b0a7824 */ /* 0x000fe200078e020a */
[----:B------:R-:W-:Y:S02]  /*19a0*/  IADD3 R8, PT, PT, R7, R8, RZ ;  /* 0x0000000807087210 */ /* 0x000fe40007ffe0ff */
[----:B------:R-:W-:-:S02]  /*19b0*/  LOP3.LUT R9, R9, 0xffff, RZ, 0xc0, !PT ;  /* 0x0000ffff09097812 */ /* 0x000fc400078ec0ff */
[----:B------:R-:W-:Y:S02]  /*19c0*/  LOP3.LUT R8, R8, 0xffff, RZ, 0xc0, !PT ;  /* 0x0000ffff08087812 */ /* 0x000fe400078ec0ff */
[----:B------:R-:W-:Y:S02]  /*19d0*/  LOP3.LUT R7, R10, 0xffff, RZ, 0xc0, !PT ;  /* 0x0000ffff0a077812 */ /* 0x000fe400078ec0ff */
[----:B------:R-:W-:Y:S02]  /*19e0*/  LEA.HI R4, R9, R4, RZ, 0x1f ;  /* 0x0000000409047211 */ /* 0x000fe400078ff8ff */
[----:B------:R-:W-:Y:S02]  /*19f0*/  LEA.HI R5, R8, R5, RZ, 0x1f ;  /* 0x0000000508057211 */ /* 0x000fe400078ff8ff */
[----:B------:R-:W-:Y:S01]  /*1a00*/  LEA.HI R6, R7, R6, RZ, 0x1f ;  /* 0x0000000607067211 */ /* 0x000fe200078ff8ff */
[----:B0-----:R-:W-:Y:S01]  /*1a10*/  IMAD.WIDE R2, R0, 0x3, R2 ;  /* 0x0000000300027825 */ /* 0x001fe200078e0202 */
[----:B------:R-:W-:-:S02]  /*1a20*/  LOP3.LUT R4, R4, 0xffff, RZ, 0xc0, !PT ;  /* 0x0000ffff04047812 */ /* 0x000fc400078ec0ff */
[----:B------:R-:W-:Y:S02]  /*1a30*/  LOP3.LUT R7, R5, 0xffff, RZ, 0xc0, !PT ;  /* 0x0000ffff05077812 */ /* 0x000fe400078ec0ff */
[----:B------:R-:W-:Y:S02]  /*1a40*/  LOP3.LUT R6, R6, 0xffff, RZ, 0xc0, !PT ;  /* 0x0000ffff06067812 */ /* 0x000fe400078ec0ff */
[----:B------:R-:W-:Y:S02]  /*1a50*/  SHF.R.U32.HI R5, RZ, 0x4, R4 ;  /* 0x00000004ff057819 */ /* 0x000fe40000011604 */
[----:B------:R-:W-:Y:S02]  /*1a60*/  SHF.R.U32.HI R7, RZ, 0x4, R7 ;  /* 0x00000004ff077819 */ /* 0x000fe40000011607 */
[----:B------:R-:W-:Y:S01]  /*1a70*/  SHF.R.U32.HI R9, RZ, 0x4, R6 ;  /* 0x00000004ff097819 */ /* 0x000fe20000011606 */
[----:B------:R-:W-:Y:S04]  /*1a80*/  STG.E.U8 desc[UR6][R2.64], R5 ;  /* 0x0000000502007986 */ /* 0x000fe8000c101106 */
[----:B------:R-:W-:Y:S04]  /*1a90*/  STG.E.U8 desc[UR6][R2.64+0x2], R7 ;  /* 0x0000020702007986 */ /* 0x000fe8000c101106 */
[----:B------:R-:W-:Y:S01]  /*1aa0*/  STG.E.U8 desc[UR6][R2.64+0x1], R9 ;  /* 0x0000010902007986 */ /* 0x000fe2000c101106 */
[----:B------:R-:W-:Y:S05]  /*1ab0*/  EXIT ;  /* 0x000000000000794d */ /* 0x000fea0003800000 */
.L_x_24:
[----:B------:R-:W-:-:S00]  /*1ac0*/  BRA `(.L_x_24) ;  /* 0xfffffffc00fc7947 */ /* 0x000fc0000383ffff */
[----:B------:R-:W-:-:S00]  /*1ad0*/  NOP ;  /* 0x0000000000007918 */ /* 0x000fc00000000000 */
        /* <DEDUP_REMOVED lines=10> */
.L_x_25:


//--------------------- .nv.shared._Z13cudaSmoothingP8PPMPixelS0_ii --------------------------
	.section	.nv.shared._Z13cudaSmoothingP8PPMPixelS0_ii,"aw",@nobits
	.sectionflags	@""
.nv.shared._Z13cudaSmoothingP8PPMPixelS0_ii:
	.zero		1564


//--------------------- .nv.shared.reserved.0     --------------------------
	.section	.nv.shared.reserved.0,"aw",@nobits
	.weak		__nv_reservedSMEM_offset_0_alias
	.size		__nv_reservedSMEM_offset_0_alias, 0, 64
	.other		__nv_reservedSMEM_offset_0_alias,@"STO_CUDA_RESERVED_SHARED STV_DEFAULT"
__nv_reservedSMEM_offset_0_alias:
	.zero		0
	.zero		64


//--------------------- .nv.constant0._Z13cudaSmoothingP8PPMPixelS0_ii --------------------------
	.section	.nv.constant0._Z13cudaSmoothingP8PPMPixelS0_ii,"a",@progbits
	.sectionflags	@""
	.align	4
.nv.constant0._Z13cudaSmoothingP8PPMPixelS0_ii:
	.zero		920


//--------------------- SYMBOLS --------------------------

	.type		.nv.reservedSmem.offset0,@object
	.size		.nv.reservedSmem.offset0,0x4
	.type		.nv.reservedSmem.cap,@object
	.size		.nv.reservedSmem.cap,0x4
